//
// Generated by NVIDIA NVVM Compiler
//
// Compiler Build ID: CL-36424714
// Cuda compilation tools, release 13.0, V13.0.88
// Based on NVVM 20.0.0
//

.version 9.0
.target sm_100
.address_size 64

	// .globl	_Z11knn_completPfiS_

.visible .entry _Z11knn_completPfiS_(
	.param .u64 .ptr .align 1 _Z11knn_completPfiS__param_0,
	.param .u32 _Z11knn_completPfiS__param_1,
	.param .u64 .ptr .align 1 _Z11knn_completPfiS__param_2
)
{
	.reg .pred 	%p<5>;
	.reg .b32 	%r<18>;
	.reg .b32 	%f<211>;
	.reg .b64 	%rd<20>;
	.reg .b64 	%fd<10>;

	ld.param.u64 	%rd12, [_Z11knn_completPfiS__param_0];
	ld.param.u32 	%r7, [_Z11knn_completPfiS__param_1];
	ld.param.u64 	%rd11, [_Z11knn_completPfiS__param_2];
	cvta.to.global.u64 	%rd1, %rd12;
	mov.u32 	%r8, %ctaid.x;
	mov.u32 	%r9, %ntid.x;
	mov.u32 	%r10, %tid.x;
	mad.lo.s32 	%r1, %r8, %r9, %r10;
	setp.ge.s32 	%p1, %r1, %r7;
	@%p1 bra 	$L__BB0_6;
	setp.lt.s32 	%p2, %r7, 1;
	@%p2 bra 	$L__BB0_6;
	mul.lo.s32 	%r12, %r1, 50;
	mul.wide.s32 	%rd13, %r12, 4;
	add.s64 	%rd2, %rd1, %rd13;
	mul.lo.s32 	%r2, %r7, %r1;
	add.s64 	%rd3, %rd1, 4;
	add.s64 	%rd4, %rd3, %rd13;
	cvta.to.global.u64 	%rd5, %rd11;
	mov.b32 	%r16, 0;
$L__BB0_3:
	mul.lo.s32 	%r14, %r16, 50;
	mul.wide.u32 	%rd14, %r14, 4;
	add.s64 	%rd15, %rd1, %rd14;
	ld.global.f32 	%f3, [%rd2];
	fma.rn.f32 	%f4, %f3, %f3, 0f00000000;
	ld.global.f32 	%f5, [%rd2+4];
	fma.rn.f32 	%f6, %f5, %f5, %f4;
	ld.global.f32 	%f7, [%rd2+8];
	fma.rn.f32 	%f8, %f7, %f7, %f6;
	ld.global.f32 	%f9, [%rd2+12];
	fma.rn.f32 	%f10, %f9, %f9, %f8;
	ld.global.f32 	%f11, [%rd2+16];
	fma.rn.f32 	%f12, %f11, %f11, %f10;
	ld.global.f32 	%f13, [%rd2+20];
	fma.rn.f32 	%f14, %f13, %f13, %f12;
	ld.global.f32 	%f15, [%rd2+24];
	fma.rn.f32 	%f16, %f15, %f15, %f14;
	ld.global.f32 	%f17, [%rd2+28];
	fma.rn.f32 	%f18, %f17, %f17, %f16;
	ld.global.f32 	%f19, [%rd2+32];
	fma.rn.f32 	%f20, %f19, %f19, %f18;
	ld.global.f32 	%f21, [%rd2+36];
	fma.rn.f32 	%f22, %f21, %f21, %f20;
	ld.global.f32 	%f23, [%rd2+40];
	fma.rn.f32 	%f24, %f23, %f23, %f22;
	ld.global.f32 	%f25, [%rd2+44];
	fma.rn.f32 	%f26, %f25, %f25, %f24;
	ld.global.f32 	%f27, [%rd2+48];
	fma.rn.f32 	%f28, %f27, %f27, %f26;
	ld.global.f32 	%f29, [%rd2+52];
	fma.rn.f32 	%f30, %f29, %f29, %f28;
	ld.global.f32 	%f31, [%rd2+56];
	fma.rn.f32 	%f32, %f31, %f31, %f30;
	ld.global.f32 	%f33, [%rd2+60];
	fma.rn.f32 	%f34, %f33, %f33, %f32;
	ld.global.f32 	%f35, [%rd2+64];
	fma.rn.f32 	%f36, %f35, %f35, %f34;
	ld.global.f32 	%f37, [%rd2+68];
	fma.rn.f32 	%f38, %f37, %f37, %f36;
	ld.global.f32 	%f39, [%rd2+72];
	fma.rn.f32 	%f40, %f39, %f39, %f38;
	ld.global.f32 	%f41, [%rd2+76];
	fma.rn.f32 	%f42, %f41, %f41, %f40;
	ld.global.f32 	%f43, [%rd2+80];
	fma.rn.f32 	%f44, %f43, %f43, %f42;
	ld.global.f32 	%f45, [%rd2+84];
	fma.rn.f32 	%f46, %f45, %f45, %f44;
	ld.global.f32 	%f47, [%rd2+88];
	fma.rn.f32 	%f48, %f47, %f47, %f46;
	ld.global.f32 	%f49, [%rd2+92];
	fma.rn.f32 	%f50, %f49, %f49, %f48;
	ld.global.f32 	%f51, [%rd2+96];
	fma.rn.f32 	%f52, %f51, %f51, %f50;
	ld.global.f32 	%f53, [%rd2+100];
	fma.rn.f32 	%f54, %f53, %f53, %f52;
	ld.global.f32 	%f55, [%rd2+104];
	fma.rn.f32 	%f56, %f55, %f55, %f54;
	ld.global.f32 	%f57, [%rd2+108];
	fma.rn.f32 	%f58, %f57, %f57, %f56;
	ld.global.f32 	%f59, [%rd2+112];
	fma.rn.f32 	%f60, %f59, %f59, %f58;
	ld.global.f32 	%f61, [%rd2+116];
	fma.rn.f32 	%f62, %f61, %f61, %f60;
	ld.global.f32 	%f63, [%rd2+120];
	fma.rn.f32 	%f64, %f63, %f63, %f62;
	ld.global.f32 	%f65, [%rd2+124];
	fma.rn.f32 	%f66, %f65, %f65, %f64;
	ld.global.f32 	%f67, [%rd2+128];
	fma.rn.f32 	%f68, %f67, %f67, %f66;
	ld.global.f32 	%f69, [%rd2+132];
	fma.rn.f32 	%f70, %f69, %f69, %f68;
	ld.global.f32 	%f71, [%rd2+136];
	fma.rn.f32 	%f72, %f71, %f71, %f70;
	ld.global.f32 	%f73, [%rd2+140];
	fma.rn.f32 	%f74, %f73, %f73, %f72;
	ld.global.f32 	%f75, [%rd2+144];
	fma.rn.f32 	%f76, %f75, %f75, %f74;
	ld.global.f32 	%f77, [%rd2+148];
	fma.rn.f32 	%f78, %f77, %f77, %f76;
	ld.global.f32 	%f79, [%rd2+152];
	fma.rn.f32 	%f80, %f79, %f79, %f78;
	ld.global.f32 	%f81, [%rd2+156];
	fma.rn.f32 	%f82, %f81, %f81, %f80;
	ld.global.f32 	%f83, [%rd2+160];
	fma.rn.f32 	%f84, %f83, %f83, %f82;
	ld.global.f32 	%f85, [%rd2+164];
	fma.rn.f32 	%f86, %f85, %f85, %f84;
	ld.global.f32 	%f87, [%rd2+168];
	fma.rn.f32 	%f88, %f87, %f87, %f86;
	ld.global.f32 	%f89, [%rd2+172];
	fma.rn.f32 	%f90, %f89, %f89, %f88;
	ld.global.f32 	%f91, [%rd2+176];
	fma.rn.f32 	%f92, %f91, %f91, %f90;
	ld.global.f32 	%f93, [%rd2+180];
	fma.rn.f32 	%f94, %f93, %f93, %f92;
	ld.global.f32 	%f95, [%rd2+184];
	fma.rn.f32 	%f96, %f95, %f95, %f94;
	ld.global.f32 	%f97, [%rd2+188];
	fma.rn.f32 	%f98, %f97, %f97, %f96;
	ld.global.f32 	%f99, [%rd2+192];
	fma.rn.f32 	%f100, %f99, %f99, %f98;
	ld.global.f32 	%f101, [%rd2+196];
	fma.rn.f32 	%f1, %f101, %f101, %f100;
	ld.global.f32 	%f102, [%rd15];
	fma.rn.f32 	%f103, %f102, %f102, 0f00000000;
	ld.global.f32 	%f104, [%rd15+4];
	fma.rn.f32 	%f105, %f104, %f104, %f103;
	ld.global.f32 	%f106, [%rd15+8];
	fma.rn.f32 	%f107, %f106, %f106, %f105;
	ld.global.f32 	%f108, [%rd15+12];
	fma.rn.f32 	%f109, %f108, %f108, %f107;
	ld.global.f32 	%f110, [%rd15+16];
	fma.rn.f32 	%f111, %f110, %f110, %f109;
	ld.global.f32 	%f112, [%rd15+20];
	fma.rn.f32 	%f113, %f112, %f112, %f111;
	ld.global.f32 	%f114, [%rd15+24];
	fma.rn.f32 	%f115, %f114, %f114, %f113;
	ld.global.f32 	%f116, [%rd15+28];
	fma.rn.f32 	%f117, %f116, %f116, %f115;
	ld.global.f32 	%f118, [%rd15+32];
	fma.rn.f32 	%f119, %f118, %f118, %f117;
	ld.global.f32 	%f120, [%rd15+36];
	fma.rn.f32 	%f121, %f120, %f120, %f119;
	ld.global.f32 	%f122, [%rd15+40];
	fma.rn.f32 	%f123, %f122, %f122, %f121;
	ld.global.f32 	%f124, [%rd15+44];
	fma.rn.f32 	%f125, %f124, %f124, %f123;
	ld.global.f32 	%f126, [%rd15+48];
	fma.rn.f32 	%f127, %f126, %f126, %f125;
	ld.global.f32 	%f128, [%rd15+52];
	fma.rn.f32 	%f129, %f128, %f128, %f127;
	ld.global.f32 	%f130, [%rd15+56];
	fma.rn.f32 	%f131, %f130, %f130, %f129;
	ld.global.f32 	%f132, [%rd15+60];
	fma.rn.f32 	%f133, %f132, %f132, %f131;
	ld.global.f32 	%f134, [%rd15+64];
	fma.rn.f32 	%f135, %f134, %f134, %f133;
	ld.global.f32 	%f136, [%rd15+68];
	fma.rn.f32 	%f137, %f136, %f136, %f135;
	ld.global.f32 	%f138, [%rd15+72];
	fma.rn.f32 	%f139, %f138, %f138, %f137;
	ld.global.f32 	%f140, [%rd15+76];
	fma.rn.f32 	%f141, %f140, %f140, %f139;
	ld.global.f32 	%f142, [%rd15+80];
	fma.rn.f32 	%f143, %f142, %f142, %f141;
	ld.global.f32 	%f144, [%rd15+84];
	fma.rn.f32 	%f145, %f144, %f144, %f143;
	ld.global.f32 	%f146, [%rd15+88];
	fma.rn.f32 	%f147, %f146, %f146, %f145;
	ld.global.f32 	%f148, [%rd15+92];
	fma.rn.f32 	%f149, %f148, %f148, %f147;
	ld.global.f32 	%f150, [%rd15+96];
	fma.rn.f32 	%f151, %f150, %f150, %f149;
	ld.global.f32 	%f152, [%rd15+100];
	fma.rn.f32 	%f153, %f152, %f152, %f151;
	ld.global.f32 	%f154, [%rd15+104];
	fma.rn.f32 	%f155, %f154, %f154, %f153;
	ld.global.f32 	%f156, [%rd15+108];
	fma.rn.f32 	%f157, %f156, %f156, %f155;
	ld.global.f32 	%f158, [%rd15+112];
	fma.rn.f32 	%f159, %f158, %f158, %f157;
	ld.global.f32 	%f160, [%rd15+116];
	fma.rn.f32 	%f161, %f160, %f160, %f159;
	ld.global.f32 	%f162, [%rd15+120];
	fma.rn.f32 	%f163, %f162, %f162, %f161;
	ld.global.f32 	%f164, [%rd15+124];
	fma.rn.f32 	%f165, %f164, %f164, %f163;
	ld.global.f32 	%f166, [%rd15+128];
	fma.rn.f32 	%f167, %f166, %f166, %f165;
	ld.global.f32 	%f168, [%rd15+132];
	fma.rn.f32 	%f169, %f168, %f168, %f167;
	ld.global.f32 	%f170, [%rd15+136];
	fma.rn.f32 	%f171, %f170, %f170, %f169;
	ld.global.f32 	%f172, [%rd15+140];
	fma.rn.f32 	%f173, %f172, %f172, %f171;
	ld.global.f32 	%f174, [%rd15+144];
	fma.rn.f32 	%f175, %f174, %f174, %f173;
	ld.global.f32 	%f176, [%rd15+148];
	fma.rn.f32 	%f177, %f176, %f176, %f175;
	ld.global.f32 	%f178, [%rd15+152];
	fma.rn.f32 	%f179, %f178, %f178, %f177;
	ld.global.f32 	%f180, [%rd15+156];
	fma.rn.f32 	%f181, %f180, %f180, %f179;
	ld.global.f32 	%f182, [%rd15+160];
	fma.rn.f32 	%f183, %f182, %f182, %f181;
	ld.global.f32 	%f184, [%rd15+164];
	fma.rn.f32 	%f185, %f184, %f184, %f183;
	ld.global.f32 	%f186, [%rd15+168];
	fma.rn.f32 	%f187, %f186, %f186, %f185;
	ld.global.f32 	%f188, [%rd15+172];
	fma.rn.f32 	%f189, %f188, %f188, %f187;
	ld.global.f32 	%f190, [%rd15+176];
	fma.rn.f32 	%f191, %f190, %f190, %f189;
	ld.global.f32 	%f192, [%rd15+180];
	fma.rn.f32 	%f193, %f192, %f192, %f191;
	ld.global.f32 	%f194, [%rd15+184];
	fma.rn.f32 	%f195, %f194, %f194, %f193;
	ld.global.f32 	%f196, [%rd15+188];
	fma.rn.f32 	%f197, %f196, %f196, %f195;
	ld.global.f32 	%f198, [%rd15+192];
	fma.rn.f32 	%f199, %f198, %f198, %f197;
	ld.global.f32 	%f200, [%rd15+196];
	fma.rn.f32 	%f2, %f200, %f200, %f199;
	add.s64 	%rd19, %rd3, %rd14;
	mov.f64 	%fd9, 0d0000000000000000;
	mov.b32 	%r17, 0;
	mov.u64 	%rd18, %rd4;
$L__BB0_4:
	ld.global.f32 	%f201, [%rd18+-4];
	ld.global.f32 	%f202, [%rd19+-4];
	mul.f32 	%f203, %f201, %f202;
	cvt.f64.f32 	%fd4, %f203;
	add.f64 	%fd5, %fd9, %fd4;
	ld.global.f32 	%f204, [%rd18];
	ld.global.f32 	%f205, [%rd19];
	mul.f32 	%f206, %f204, %f205;
	cvt.f64.f32 	%fd6, %f206;
	add.f64 	%fd9, %fd5, %fd6;
	add.s32 	%r17, %r17, 2;
	add.s64 	%rd19, %rd19, 8;
	add.s64 	%rd18, %rd18, 8;
	setp.ne.s32 	%p3, %r17, 50;
	@%p3 bra 	$L__BB0_4;
	sqrt.rn.f32 	%f207, %f2;
	sqrt.rn.f32 	%f208, %f1;
	mul.f32 	%f209, %f208, %f207;
	cvt.f64.f32 	%fd7, %f209;
	div.rn.f64 	%fd8, %fd9, %fd7;
	cvt.rn.f32.f64 	%f210, %fd8;
	add.s32 	%r15, %r16, %r2;
	mul.wide.s32 	%rd16, %r15, 4;
	add.s64 	%rd17, %rd5, %rd16;
	st.global.f32 	[%rd17], %f210;
	add.s32 	%r16, %r16, 1;
	setp.ne.s32 	%p4, %r16, %r7;
	@%p4 bra 	$L__BB0_3;
$L__BB0_6:
	ret;

}


// ===== COMPILED SASS (sm_100) =====

	.target	sm_100

	.elftype	@"ET_EXEC"


//--------------------- .note.nv.tkinfo           --------------------------
	.section	.note.nv.tkinfo,"",@"SHT_NOTE"
	.sectionflags	@"SHF_NOTE_NV_TKINFO"
	.tkinfo
        /*0018*/ 	.word	0x00000002
        /*0030*/ 	.string	""
        /*0030*/ 	.string	"ptxas"
        /*0030*/ 	.string	"Cuda compilation tools, release 13.0, V13.0.88"
        /*0030*/ 	.string	"Build cuda_13.0.r13.0/compiler.36424714_0"
        /*0030*/ 	.string	"-arch sm_100 -m 64 "



//--------------------- .note.nv.cuinfo           --------------------------
	.section	.note.nv.cuinfo,"",@"SHT_NOTE"
	.sectionflags	@"SHF_NOTE_NV_CUINFO"
        /*0018*/ 	.short	0x0002
        /*001a*/ 	.short	0x0064
        /*001c*/ 	.short	0x0082
	.zero		2


//--------------------- .nv.info                  --------------------------
	.section	.nv.info,"",@"SHT_CUDA_INFO"
	.align	4


	//----- nvinfo : EIATTR_REGCOUNT
	.align		4
        /*0000*/ 	.byte	0x04, 0x2f
        /*0002*/ 	.short	(.L_1 - .L_0)
	.align		4
.L_0:
        /*0004*/ 	.word	index@(_Z11knn_completPfiS_)
        /*0008*/ 	.word	0x00000025


	//----- nvinfo : EIATTR_FRAME_SIZE
	.align		4
.L_1:
        /*000c*/ 	.byte	0x04, 0x11
        /*000e*/ 	.short	(.L_3 - .L_2)
	.align		4
.L_2:
        /*0010*/ 	.word	index@($__internal_1_$__cuda_sm20_sqrt_rn_f32_slowpath)
        /*0014*/ 	.word	0x00000000


	//----- nvinfo : EIATTR_FRAME_SIZE
	.align		4
.L_3:
        /*0018*/ 	.byte	0x04, 0x11
        /*001a*/ 	.short	(.L_5 - .L_4)
	.align		4
.L_4:
        /*001c*/ 	.word	index@($__internal_0_$__cuda_sm20_div_rn_f64_full)
        /*0020*/ 	.word	0x00000000


	//----- nvinfo : EIATTR_FRAME_SIZE
	.align		4
.L_5:
        /*0024*/ 	.byte	0x04, 0x11
        /*0026*/ 	.short	(.L_7 - .L_6)
	.align		4
.L_6:
        /*0028*/ 	.word	index@(_Z11knn_completPfiS_)
        /*002c*/ 	.word	0x00000000


	//----- nvinfo : EIATTR_MIN_STACK_SIZE
	.align		4
.L_7:
        /*0030*/ 	.byte	0x04, 0x12
        /*0032*/ 	.short	(.L_9 - .L_8)
	.align		4
.L_8:
        /*0034*/ 	.word	index@(_Z11knn_completPfiS_)
        /*0038*/ 	.word	0x00000000
.L_9:


//--------------------- .nv.compat                --------------------------
	.section	.nv.compat,"",@"SHT_CUDA_COMPAT_INFO"
	.align	4
        /*0000*/ 	.byte	0x02, 0x09, 0x00, 0x00, 0x02, 0x02, 0x01, 0x00, 0x02, 0x05, 0x05, 0x00, 0x03, 0x07, 0x01, 0x01
        /*0010*/ 	.byte	0x02, 0x03, 0x00, 0x00, 0x02, 0x06, 0x01, 0x00, 0x04, 0x0b, 0x08, 0x00, 0x01, 0x00, 0x00, 0x00
        /*0020*/ 	.byte	0x00, 0x00, 0x00, 0x00


//--------------------- .nv.info._Z11knn_completPfiS_ --------------------------
	.section	.nv.info._Z11knn_completPfiS_,"",@"SHT_CUDA_INFO"
	.sectionflags	@""
	.align	4


	//----- nvinfo : EIATTR_CUDA_API_VERSION
	.align		4
        /*0000*/ 	.byte	0x04, 0x37
        /*0002*/ 	.short	(.L_11 - .L_10)
.L_10:
        /*0004*/ 	.word	0x00000082


	//----- nvinfo : EIATTR_KPARAM_INFO
	.align		4
.L_11:
        /*0008*/ 	.byte	0x04, 0x17
        /*000a*/ 	.short	(.L_13 - .L_12)
.L_12:
        /*000c*/ 	.word	0x00000000
        /*0010*/ 	.short	0x0002
        /*0012*/ 	.short	0x0010
        /*0014*/ 	.byte	0x00, 0xf5, 0x21, 0x00


	//----- nvinfo : EIATTR_KPARAM_INFO
	.align		4
.L_13:
        /*0018*/ 	.byte	0x04, 0x17
        /*001a*/ 	.short	(.L_15 - .L_14)
.L_14:
        /*001c*/ 	.word	0x00000000
        /*0020*/ 	.short	0x0001
        /*0022*/ 	.short	0x0008
        /*0024*/ 	.byte	0x00, 0xf0, 0x11, 0x00


	//----- nvinfo : EIATTR_KPARAM_INFO
	.align		4
.L_15:
        /*0028*/ 	.byte	0x04, 0x17
        /*002a*/ 	.short	(.L_17 - .L_16)
.L_16:
        /*002c*/ 	.word	0x00000000
        /*0030*/ 	.short	0x0000
        /*0032*/ 	.short	0x0000
        /*0034*/ 	.byte	0x00, 0xf5, 0x21, 0x00


	//----- nvinfo : EIATTR_SPARSE_MMA_MASK
	.align		4
.L_17:
        /*0038*/ 	.byte	0x03, 0x50
        /*003a*/ 	.short	0x0000


	//----- nvinfo : EIATTR_MAXREG_COUNT
	.align		4
        /*003c*/ 	.byte	0x03, 0x1b
        /*003e*/ 	.short	0x00ff


	//----- nvinfo : EIATTR_MERCURY_ISA_VERSION
	.align		4
        /*0040*/ 	.byte	0x03, 0x5f
        /*0042*/ 	.short	0x0101


	//----- nvinfo : EIATTR_VRC_CTA_INIT_COUNT
	.align		4
        /*0044*/ 	.byte	0x02, 0x4a
	.zero		1
	.zero		1


	//----- nvinfo : EIATTR_EXIT_INSTR_OFFSETS
	.align		4
        /*0048*/ 	.byte	0x04, 0x1c
        /*004a*/ 	.short	(.L_19 - .L_18)


	//   ....[0]....
.L_18:
        /*004c*/ 	.word	0x00000070


	//   ....[1]....
        /*0050*/ 	.word	0x00000090


	//   ....[2]....
        /*0054*/ 	.word	0x00002180


	//----- nvinfo : EIATTR_CRS_STACK_SIZE
	.align		4
.L_19:
        /*0058*/ 	.byte	0x04, 0x1e
        /*005a*/ 	.short	(.L_21 - .L_20)
.L_20:
        /*005c*/ 	.word	0x00000000


	//----- nvinfo : EIATTR_CBANK_PARAM_SIZE
	.align		4
.L_21:
        /*0060*/ 	.byte	0x03, 0x19
        /*0062*/ 	.short	0x0018


	//----- nvinfo : EIATTR_PARAM_CBANK
	.align		4
        /*0064*/ 	.byte	0x04, 0x0a
        /*0066*/ 	.short	(.L_23 - .L_22)
	.align		4
.L_22:
        /*0068*/ 	.word	index@(.nv.constant0._Z11knn_completPfiS_)
        /*006c*/ 	.short	0x0380
        /*006e*/ 	.short	0x0018


	//----- nvinfo : EIATTR_SW_WAR
	.align		4
.L_23:
        /*0070*/ 	.byte	0x04, 0x36
        /*0072*/ 	.short	(.L_25 - .L_24)
.L_24:
        /*0074*/ 	.word	0x00000008
.L_25:


//--------------------- .nv.callgraph             --------------------------
	.section	.nv.callgraph,"",@"SHT_CUDA_CALLGRAPH"
	.align	4
	.sectionentsize	8
	.align		4
        /*0000*/ 	.word	0x00000000
	.align		4
        /*0004*/ 	.word	0xffffffff
	.align		4
        /*0008*/ 	.word	0x00000000
	.align		4
        /*000c*/ 	.word	0xfffffffe
	.align		4
        /*0010*/ 	.word	0x00000000
	.align		4
        /*0014*/ 	.word	0xfffffffd
	.align		4
        /*0018*/ 	.word	0x00000000
	.align		4
        /*001c*/ 	.word	0xfffffffc


//--------------------- .text._Z11knn_completPfiS_ --------------------------
	.section	.text._Z11knn_completPfiS_,"ax",@progbits
	.align	128
        .global         _Z11knn_completPfiS_
        .type           _Z11knn_completPfiS_,@function
        .size           _Z11knn_completPfiS_,(.L_x_17 - _Z11knn_completPfiS_)
        .other          _Z11knn_completPfiS_,@"STO_CUDA_ENTRY STV_DEFAULT"
_Z11knn_completPfiS_:
.text._Z11knn_completPfiS_:
[----:B------:R-:W-:Y:S01]  /*0000*/  LDC R1, c[0x0][0x37c] ;  /* 0x0000df00ff017b82 */ /* 0x000fe20000000800 */
[----:B------:R-:W0:Y:S07]  /*0010*/  S2R R3, SR_TID.X ;  /* 0x0000000000037919 */ /* 0x000e2e0000002100 */
[----:B------:R-:W0:Y:S08]  /*0020*/  S2UR UR4, SR_CTAID.X ;  /* 0x00000000000479c3 */ /* 0x000e300000002500 */
[----:B------:R-:W0:Y:S08]  /*0030*/  LDC R14, c[0x0][0x360] ;  /* 0x0000d800ff0e7b82 */ /* 0x000e300000000800 */
[----:B------:R-:W1:Y:S01]  /*0040*/  LDC R5, c[0x0][0x388] ;  /* 0x0000e200ff057b82 */ /* 0x000e620000000800 */
[----:B0-----:R-:W-:-:S05]  /*0050*/  IMAD R14, R14, UR4, R3 ;  /* 0x000000040e0e7c24 */ /* 0x001fca000f8e0203 */
[----:B-1----:R-:W-:-:S13]  /*0060*/  ISETP.GE.AND P0, PT, R14, R5, PT ;  /* 0x000000050e00720c */ /* 0x002fda0003f06270 */
[----:B------:R-:W-:Y:S05]  /*0070*/  @P0 EXIT ;  /* 0x000000000000094d */ /* 0x000fea0003800000 */
[----:B------:R-:W-:-:S13]  /*0080*/  ISETP.GE.AND P0, PT, R5, 0x1, PT ;  /* 0x000000010500780c */ /* 0x000fda0003f06270 */
[----:B------:R-:W-:Y:S05]  /*0090*/  @!P0 EXIT ;  /* 0x000000000000894d */ /* 0x000fea0003800000 */
[----:B------:R-:W0:Y:S01]  /*00a0*/  LDCU.64 UR4, c[0x0][0x380] ;  /* 0x00007000ff0477ac */ /* 0x000e220008000a00 */
[----:B------:R-:W1:Y:S01]  /*00b0*/  LDC.64 R10, c[0x0][0x380] ;  /* 0x0000e000ff0a7b82 */ /* 0x000e620000000a00 */
[----:B------:R-:W-:Y:S02]  /*00c0*/  IMAD R13, R14, 0x32, RZ ;  /* 0x000000320e0d7824 */ /* 0x000fe400078e02ff */
[----:B------:R-:W-:Y:S01]  /*00d0*/  HFMA2 R15, -RZ, RZ, 0, 0 ;  /* 0x00000000ff0f7431 */ /* 0x000fe200000001ff */
[----:B------:R-:W2:Y:S01]  /*00e0*/  LDCU.64 UR6, c[0x0][0x358] ;  /* 0x00006b00ff0677ac */ /* 0x000ea20008000a00 */
[----:B------:R-:W3:Y:S03]  /*00f0*/  LDCU UR8, c[0x0][0x388] ;  /* 0x00007100ff0877ac */ /* 0x000ee60008000800 */
[----:B------:R-:W4:Y:S08]  /*0100*/  LDC.64 R4, c[0x0][0x380] ;  /* 0x0000e000ff047b82 */ /* 0x000f300000000a00 */
[----:B------:R-:W2:Y:S01]  /*0110*/  LDC.64 R6, c[0x0][0x390] ;  /* 0x0000e400ff067b82 */ /* 0x000ea20000000a00 */
[----:B0-----:R-:W-:-:S04]  /*0120*/  UIADD3 UR4, UP0, UPT, UR4, 0x4, URZ ;  /* 0x0000000404047890 */ /* 0x001fc8000ff1e0ff */
[----:B------:R-:W-:Y:S02]  /*0130*/  UIADD3.X UR5, UPT, UPT, URZ, UR5, URZ, UP0, !UPT ;  /* 0x00000005ff057290 */ /* 0x000fe400087fe4ff */
[----:B------:R-:W-:Y:S01]  /*0140*/  MOV R8, UR4 ;  /* 0x0000000400087c02 */ /* 0x000fe20008000f00 */
[----:B-1----:R-:W-:-:S03]  /*0150*/  IMAD.WIDE R10, R13, 0x4, R10 ;  /* 0x000000040d0a7825 */ /* 0x002fc600078e020a */
[----:B------:R-:W-:-:S03]  /*0160*/  MOV R9, UR5 ;  /* 0x0000000500097c02 */ /* 0x000fc60008000f00 */
[----:B---3--:R-:W-:-:S07]  /*0170*/  IMAD.WIDE R12, R13, 0x4, R8 ;  /* 0x000000040d0c7825 */ /* 0x008fce00078e0208 */
.L_x_8:
[----:B0-----:R-:W-:Y:S01]  /*0180*/  IMAD R17, R15, 0x32, RZ ;  /* 0x000000320f117824 */ /* 0x001fe200078e02ff */
[----:B--2---:R-:W2:Y:S03]  /*0190*/  LDG.E R0, desc[UR6][R12.64+-0x4] ;  /* 0xfffffc060c007981 */ /* 0x004ea6000c1e1900 */
[----:B------:R-:W-:Y:S01]  /*01a0*/  IMAD.WIDE.U32 R2, R17, 0x4, R8 ;  /* 0x0000000411027825 */ /* 0x000fe200078e0008 */
[----:B------:R-:W3:Y:S04]  /*01b0*/  LDG.E R18, desc[UR6][R12.64] ;  /* 0x000000060c127981 */ /* 0x000ee8000c1e1900 */
[----:B------:R-:W2:Y:S04]  /*01c0*/  LDG.E R19, desc[UR6][R2.64+-0x4] ;  /* 0xfffffc0602137981 */ /* 0x000ea8000c1e1900 */
[----:B------:R-:W3:Y:S04]  /*01d0*/  LDG.E R23, desc[UR6][R2.64] ;  /* 0x0000000602177981 */ /* 0x000ee8000c1e1900 */
[----:B------:R-:W5:Y:S04]  /*01e0*/  LDG.E R20, desc[UR6][R12.64+0x4] ;  /* 0x000004060c147981 */ /* 0x000f68000c1e1900 */
[----:B------:R-:W5:Y:S04]  /*01f0*/  LDG.E R29, desc[UR6][R2.64+0x4] ;  /* 0x00000406021d7981 */ /* 0x000f68000c1e1900 */
[----:B------:R-:W4:Y:S04]  /*0200*/  LDG.E R16, desc[UR6][R12.64+0xc] ;  /* 0x00000c060c107981 */ /* 0x000f28000c1e1900 */
[----:B------:R-:W4:Y:S04]  /*0210*/  LDG.E R25, desc[UR6][R2.64+0xc] ;  /* 0x00000c0602197981 */ /* 0x000f28000c1e1900 */
[----:B------:R-:W4:Y:S04]  /*0220*/  LDG.E R27, desc[UR6][R12.64+0x8] ;  /* 0x000008060c1b7981 */ /* 0x000f28000c1e1900 */
[----:B------:R-:W4:Y:S04]  /*0230*/  LDG.E R22, desc[UR6][R2.64+0x8] ;  /* 0x0000080602167981 */ /* 0x000f28000c1e1900 */
[----:B------:R-:W4:Y:S04]  /*0240*/  LDG.E R21, desc[UR6][R2.64+0x10] ;  /* 0x0000100602157981 */ /* 0x000f28000c1e1900 */
[----:B------:R-:W4:Y:S01]  /*0250*/  LDG.E R34, desc[UR6][R10.64+0x10] ;  /* 0x000010060a227981 */ /* 0x000f22000c1e1900 */
[----:B--2---:R-:W-:-:S03]  /*0260*/  FMUL R24, R0, R19 ;  /* 0x0000001300187220 */ /* 0x004fc60000400000 */
[----:B------:R-:W2:Y:S01]  /*0270*/  LDG.E R0, desc[UR6][R12.64+0x10] ;  /* 0x000010060c007981 */ /* 0x000ea2000c1e1900 */
[----:B---3--:R-:W-:Y:S02]  /*0280*/  FMUL R30, R18, R23 ;  /* 0x00000017121e7220 */ /* 0x008fe40000400000 */
[----:B------:R0:W1:Y:S01]  /*0290*/  F2F.F64.F32 R18, R24 ;  /* 0x0000001800127310 */ /* 0x0000620000201800 */
[----:B------:R-:W3:Y:S01]  /*02a0*/  LDG.E R23, desc[UR6][R12.64+0x14] ;  /* 0x000014060c177981 */ /* 0x000ee2000c1e1900 */
[----:B-----5:R-:W-:-:S06]  /*02b0*/  FMUL R31, R20, R29 ;  /* 0x0000001d141f7220 */ /* 0x020fcc0000400000 */
[----:B------:R-:W5:Y:S01]  /*02c0*/  F2F.F64.F32 R28, R30 ;  /* 0x0000001e001c7310 */ /* 0x000f620000201800 */
[----:B------:R-:W3:Y:S04]  /*02d0*/  LDG.E R20, desc[UR6][R2.64+0x14] ;  /* 0x0000140602147981 */ /* 0x000ee8000c1e1900 */
[----:B0-----:R-:W3:Y:S01]  /*02e0*/  LDG.E R24, desc[UR6][R12.64+0x1c] ;  /* 0x00001c060c187981 */ /* 0x001ee2000c1e1900 */
[----:B-1----:R-:W-:-:S08]  /*02f0*/  DADD R18, RZ, R18 ;  /* 0x00000000ff127229 */ /* 0x002fd00000000012 */
[----:B-----5:R-:W-:Y:S01]  /*0300*/  DADD R18, R18, R28 ;  /* 0x0000000012127229 */ /* 0x020fe2000000001c */
[----:B------:R-:W0:Y:S01]  /*0310*/  F2F.F64.F32 R28, R31 ;  /* 0x0000001f001c7310 */ /* 0x000e220000201800 */
[----:B----4-:R-:W-:Y:S02]  /*0320*/  FMUL R32, R16, R25 ;  /* 0x0000001910207220 */ /* 0x010fe40000400000 */
[----:B------:R-:W4:Y:S04]  /*0330*/  LDG.E R16, desc[UR6][R12.64+0x18] ;  /* 0x000018060c107981 */ /* 0x000f28000c1e1900 */
[----:B------:R-:W4:Y:S01]  /*0340*/  LDG.E R25, desc[UR6][R2.64+0x18] ;  /* 0x0000180602197981 */ /* 0x000f22000c1e1900 */
[----:B0-----:R-:W-:-:S03]  /*0350*/  DADD R18, R18, R28 ;  /* 0x0000000012127229 */ /* 0x001fc6000000001c */
[----:B------:R-:W5:Y:S01]  /*0360*/  LDG.E R29, desc[UR6][R2.64+0x1c] ;  /* 0x00001c06021d7981 */ /* 0x000f62000c1e1900 */
[----:B------:R-:W-:-:S03]  /*0370*/  FMUL R28, R27, R22 ;  /* 0x000000161b1c7220 */ /* 0x000fc60000400000 */
[----:B------:R-:W5:Y:S01]  /*0380*/  LDG.E R22, desc[UR6][R2.64+0x20] ;  /* 0x0000200602167981 */ /* 0x000f62000c1e1900 */
[----:B------:R-:W0:Y:S02]  /*0390*/  F2F.F64.F32 R26, R28 ;  /* 0x0000001c001a7310 */ /* 0x000e240000201800 */
[----:B0-----:R-:W-:-:S06]  /*03a0*/  DADD R18, R18, R26 ;  /* 0x0000000012127229 */ /* 0x001fcc000000001a */
[----:B------:R-:W0:Y:S02]  /*03b0*/  F2F.F64.F32 R26, R32 ;  /* 0x00000020001a7310 */ /* 0x000e240000201800 */
[----:B0-----:R-:W-:Y:S01]  /*03c0*/  DADD R18, R18, R26 ;  /* 0x0000000012127229 */ /* 0x001fe2000000001a */
[----:B------:R-:W5:Y:S01]  /*03d0*/  LDG.E R27, desc[UR6][R12.64+0x20] ;  /* 0x000020060c1b7981 */ /* 0x000f62000c1e1900 */
[----:B--2---:R-:W-:-:S03]  /*03e0*/  FMUL R26, R0, R21 ;  /* 0x00000015001a7220 */ /* 0x004fc60000400000 */
[----:B------:R-:W2:Y:S01]  /*03f0*/  LDG.E R0, desc[UR6][R12.64+0x24] ;  /* 0x000024060c007981 */ /* 0x000ea2000c1e1900 */
[----:B---3--:R-:W-:-:S03]  /*0400*/  FMUL R30, R23, R20 ;  /* 0x00000014171e7220 */ /* 0x008fc60000400000 */
[----:B------:R-:W2:Y:S01]  /*0410*/  LDG.E R23, desc[UR6][R2.64+0x24] ;  /* 0x0000240602177981 */ /* 0x000ea2000c1e1900 */
[----:B------:R-:W0:Y:S02]  /*0420*/  F2F.F64.F32 R20, R26 ;  /* 0x0000001a00147310 */ /* 0x000e240000201800 */
[----:B0-----:R-:W-:-:S06]  /*0430*/  DADD R18, R18, R20 ;  /* 0x0000000012127229 */ /* 0x001fcc0000000014 */
[----:B------:R-:W0:Y:S01]  /*0440*/  F2F.F64.F32 R20, R30 ;  /* 0x0000001e00147310 */ /* 0x000e220000201800 */
[----:B----4-:R-:W-:Y:S02]  /*0450*/  FMUL R31, R16, R25 ;  /* 0x00000019101f7220 */ /* 0x010fe40000400000 */
[----:B------:R-:W3:Y:S01]  /*0460*/  LDG.E R16, desc[UR6][R12.64+0x28] ;  /* 0x000028060c107981 */ /* 0x000ee2000c1e1900 */
[----:B-----5:R-:W-:-:S04]  /*0470*/  FMUL R32, R24, R29 ;  /* 0x0000001d18207220 */ /* 0x020fc80000400000 */
[----:B------:R-:W1:Y:S01]  /*0480*/  F2F.F64.F32 R24, R31 ;  /* 0x0000001f00187310 */ /* 0x000e620000201800 */
[----:B0-----:R-:W-:Y:S01]  /*0490*/  DADD R18, R18, R20 ;  /* 0x0000000012127229 */ /* 0x001fe20000000014 */
[----:B------:R-:W3:Y:S04]  /*04a0*/  LDG.E R21, desc[UR6][R2.64+0x28] ;  /* 0x0000280602157981 */ /* 0x000ee8000c1e1900 */
[----:B------:R-:W4:Y:S02]  /*04b0*/  LDG.E R20, desc[UR6][R12.64+0x2c] ;  /* 0x00002c060c147981 */ /* 0x000f24000c1e1900 */
[----:B------:R-:W0:Y:S01]  /*04c0*/  F2F.F64.F32 R28, R32 ;  /* 0x00000020001c7310 */ /* 0x000e220000201800 */
[----:B-1----:R-:W-:-:S08]  /*04d0*/  DADD R24, R18, R24 ;  /* 0x0000000012187229 */ /* 0x002fd00000000018 */
[----:B0-----:R-:W-:Y:S02]  /*04e0*/  DADD R28, R24, R28 ;  /* 0x00000000181c7229 */ /* 0x001fe4000000001c */
[----:B------:R-:W4:Y:S01]  /*04f0*/  LDG.E R25, desc[UR6][R2.64+0x2c] ;  /* 0x00002c0602197981 */ /* 0x000f22000c1e1900 */
[----:B------:R-:W-:-:S03]  /*0500*/  FMUL R26, R27, R22 ;  /* 0x000000161b1a7220 */ /* 0x000fc60000400000 */
[----:B------:R-:W5:Y:S04]  /*0510*/  LDG.E R27, desc[UR6][R12.64+0x30] ;  /* 0x000030060c1b7981 */ /* 0x000f68000c1e1900 */
[----:B------:R-:W5:Y:S01]  /*0520*/  LDG.E R22, desc[UR6][R2.64+0x30] ;  /* 0x0000300602167981 */ /* 0x000f62000c1e1900 */
[----:B--2---:R-:W-:-:S03]  /*0530*/  FMUL R24, R0, R23 ;  /* 0x0000001700187220 */ /* 0x004fc60000400000 */
[----:B------:R-:W2:Y:S04]  /*0540*/  LDG.E R0, desc[UR6][R12.64+0x34] ;  /* 0x000034060c007981 */ /* 0x000ea8000c1e1900 */
[----:B------:R-:W2:Y:S01]  /*0550*/  LDG.E R23, desc[UR6][R2.64+0x34] ;  /* 0x0000340602177981 */ /* 0x000ea2000c1e1900 */
[----:B---3--:R-:W-:-:S03]  /*0560*/  FMUL R30, R16, R21 ;  /* 0x00000015101e7220 */ /* 0x008fc60000400000 */
[----:B------:R-:W3:Y:S04]  /*0570*/  LDG.E R16, desc[UR6][R12.64+0x38] ;  /* 0x000038060c107981 */ /* 0x000ee8000c1e1900 */
[----:B------:R-:W3:Y:S01]  /*0580*/  LDG.E R21, desc[UR6][R2.64+0x38] ;  /* 0x0000380602157981 */ /* 0x000ee2000c1e1900 */
[----:B----4-:R-:W-:-:S03]  /*0590*/  FMUL R31, R20, R25 ;  /* 0x00000019141f7220 */ /* 0x010fc60000400000 */
[----:B------:R-:W4:Y:S04]  /*05a0*/  LDG.E R25, desc[UR6][R12.64+0x3c] ;  /* 0x00003c060c197981 */ /* 0x000f28000c1e1900 */
[----:B------:R-:W4:Y:S01]  /*05b0*/  LDG.E R20, desc[UR6][R2.64+0x3c] ;  /* 0x00003c0602147981 */ /* 0x000f22000c1e1900 */
[----:B------:R-:W0:Y:S02]  /*05c0*/  F2F.F64.F32 R18, R26 ;  /* 0x0000001a00127310 */ /* 0x000e240000201800 */
[----:B0-----:R-:W-:-:S06]  /*05d0*/  DADD R18, R28, R18 ;  /* 0x000000001c127229 */ /* 0x001fcc0000000012 */
[----:B------:R-:W0:Y:S01]  /*05e0*/  F2F.F64.F32 R28, R24 ;  /* 0x00000018001c7310 */ /* 0x000e220000201800 */
[----:B-----5:R-:W-:Y:S02]  /*05f0*/  FMUL R32, R27, R22 ;  /* 0x000000161b207220 */ /* 0x020fe40000400000 */
[----:B------:R-:W5:Y:S01]  /*0600*/  LDG.E R22, desc[UR6][R12.64+0x40] ;  /* 0x000040060c167981 */ /* 0x000f62000c1e1900 */
[----:B0-----:R-:W-:-:S04]  /*0610*/  DADD R18, R18, R28 ;  /* 0x0000000012127229 */ /* 0x001fc8000000001c */
[----:B------:R-:W0:Y:S08]  /*0620*/  F2F.F64.F32 R28, R30 ;  /* 0x0000001e001c7310 */ /* 0x000e300000201800 */
[----:B------:R-:W1:Y:S01]  /*0630*/  F2F.F64.F32 R26, R31 ;  /* 0x0000001f001a7310 */ /* 0x000e620000201800 */
[----:B0-----:R-:W-:-:S08]  /*0640*/  DADD R18, R18, R28 ;  /* 0x0000000012127229 */ /* 0x001fd0000000001c */
[----:B-1----:R-:W-:Y:S01]  /*0650*/  DADD R18, R18, R26 ;  /* 0x0000000012127229 */ /* 0x002fe2000000001a */
[----:B------:R-:W0:Y:S07]  /*0660*/  F2F.F64.F32 R26, R32 ;  /* 0x00000020001a7310 */ /* 0x000e2e0000201800 */
[----:B0-----:R-:W-:Y:S01]  /*0670*/  DADD R18, R18, R26 ;  /* 0x0000000012127229 */ /* 0x001fe2000000001a */
[----:B------:R-:W5:Y:S01]  /*0680*/  LDG.E R27, desc[UR6][R2.64+0x40] ;  /* 0x00004006021b7981 */ /* 0x000f62000c1e1900 */
[----:B--2---:R-:W-:-:S03]  /*0690*/  FMUL R26, R0, R23 ;  /* 0x00000017001a7220 */ /* 0x004fc60000400000 */
[----:B------:R-:W2:Y:S04]  /*06a0*/  LDG.E R0, desc[UR6][R12.64+0x44] ;  /* 0x000044060c007981 */ /* 0x000ea8000c1e1900 */
[----:B------:R-:W2:Y:S01]  /*06b0*/  LDG.E R23, desc[UR6][R2.64+0x44] ;  /* 0x0000440602177981 */ /* 0x000ea2000c1e1900 */
[----:B------:R-:W0:Y:S02]  /*06c0*/  F2F.F64.F32 R28, R26 ;  /* 0x0000001a001c7310 */ /* 0x000e240000201800 */
[----:B0-----:R-:W-:Y:S01]  /*06d0*/  DADD R18, R18, R28 ;  /* 0x0000000012127229 */ /* 0x001fe2000000001c */
[----:B---3--:R-:W-:Y:S02]  /*06e0*/  FMUL R30, R16, R21 ;  /* 0x00000015101e7220 */ /* 0x008fe40000400000 */
[----:B------:R-:W3:Y:S03]  /*06f0*/  LDG.E R16, desc[UR6][R12.64+0x50] ;  /* 0x000050060c107981 */ /* 0x000ee6000c1e1900 */
[----:B------:R-:W0:Y:S01]  /*0700*/  F2F.F64.F32 R28, R30 ;  /* 0x0000001e001c7310 */ /* 0x000e220000201800 */
[----:B------:R-:W3:Y:S01]  /*0710*/  LDG.E R21, desc[UR6][R12.64+0x48] ;  /* 0x000048060c157981 */ /* 0x000ee2000c1e1900 */
[----:B----4-:R-:W-:Y:S01]  /*0720*/  FMUL R31, R25, R20 ;  /* 0x00000014191f7220 */ /* 0x010fe20000400000 */
[----:B0-----:R-:W-:-:S02]  /*0730*/  DADD R18, R18, R28 ;  /* 0x0000000012127229 */ /* 0x001fc4000000001c */
[----:B------:R-:W4:Y:S03]  /*0740*/  LDG.E R20, desc[UR6][R2.64+0x48] ;  /* 0x0000480602147981 */ /* 0x000f26000c1e1900 */
[----:B------:R-:W0:Y:S01]  /*0750*/  F2F.F64.F32 R24, R31 ;  /* 0x0000001f00187310 */ /* 0x000e220000201800 */
[----:B------:R-:W4:Y:S02]  /*0760*/  LDG.E R29, desc[UR6][R2.64+0x4c] ;  /* 0x00004c06021d7981 */ /* 0x000f24000c1e1900 */
[----:B0-----:R-:W-:Y:S02]  /*0770*/  DADD R18, R18, R24 ;  /* 0x0000000012127229 */ /* 0x001fe40000000018 */
[----:B------:R-:W3:Y:S04]  /*0780*/  LDG.E R25, desc[UR6][R2.64+0x50] ;  /* 0x0000500602197981 */ /* 0x000ee8000c1e1900 */
[----:B------:R-:W4:Y:S01]  /*0790*/  LDG.E R24, desc[UR6][R12.64+0x4c] ;  /* 0x00004c060c187981 */ /* 0x000f22000c1e1900 */
[----:B-----5:R-:W-:-:S03]  /*07a0*/  FMUL R26, R22, R27 ;  /* 0x0000001b161a7220 */ /* 0x020fc60000400000 */
[----:B------:R-:W5:Y:S01]  /*07b0*/  LDG.E R27, desc[UR6][R12.64+0x54] ;  /* 0x000054060c1b7981 */ /* 0x000f62000c1e1900 */
[----:B--2---:R-:W-:Y:S02]  /*07c0*/  FMUL R28, R0, R23 ;  /* 0x00000017001c7220 */ /* 0x004fe40000400000 */
[----:B------:R-:W0:Y:S01]  /*07d0*/  F2F.F64.F32 R22, R26 ;  /* 0x0000001a00167310 */ /* 0x000e220000201800 */
[----:B------:R-:W2:Y:S01]  /*07e0*/  LDG.E R0, desc[UR6][R12.64+0x58] ;  /* 0x000058060c007981 */ /* 0x000ea2000c1e1900 */
[----:B0-----:R-:W-:-:S06]  /*07f0*/  DADD R18, R18, R22 ;  /* 0x0000000012127229 */ /* 0x001fcc0000000016 */
[----:B------:R-:W0:Y:S02]  /*0800*/  F2F.F64.F32 R22, R28 ;  /* 0x0000001c00167310 */ /* 0x000e240000201800 */
[----:B0-----:R-:W-:Y:S01]  /*0810*/  DADD R18, R18, R22 ;  /* 0x0000000012127229 */ /* 0x001fe20000000016 */
[----:B------:R-:W5:Y:S04]  /*0820*/  LDG.E R22, desc[UR6][R2.64+0x54] ;  /* 0x0000540602167981 */ /* 0x000f68000c1e1900 */
[----:B------:R-:W2:Y:S01]  /*0830*/  LDG.E R23, desc[UR6][R2.64+0x58] ;  /* 0x0000580602177981 */ /* 0x000ea2000c1e1900 */
[----:B---3--:R-:W-:-:S03]  /*0840*/  FMUL R26, R16, R25 ;  /* 0x00000019101a7220 */ /* 0x008fc60000400000 */
[----:B------:R-:W3:Y:S04]  /*0850*/  LDG.E R16, desc[UR6][R12.64+0x5c] ;  /* 0x00005c060c107981 */ /* 0x000ee8000c1e1900 */
[----:B------:R-:W3:Y:S01]  /*0860*/  LDG.E R25, desc[UR6][R2.64+0x5c] ;  /* 0x00005c0602197981 */ /* 0x000ee2000c1e1900 */
[----:B----4-:R-:W-:-:S04]  /*0870*/  FMUL R30, R21, R20 ;  /* 0x00000014151e7220 */ /* 0x010fc80000400000 */
[----:B------:R-:W0:Y:S01]  /*0880*/  F2F.F64.F32 R20, R30 ;  /* 0x0000001e00147310 */ /* 0x000e220000201800 */
[----:B------:R-:W-:Y:S02]  /*0890*/  FMUL R31, R24, R29 ;  /* 0x0000001d181f7220 */ /* 0x000fe40000400000 */
[----:B------:R-:W4:Y:S04]  /*08a0*/  LDG.E R29, desc[UR6][R12.64+0x60] ;  /* 0x000060060c1d7981 */ /* 0x000f28000c1e1900 */
[----:B------:R-:W4:Y:S01]  /*08b0*/  LDG.E R24, desc[UR6][R2.64+0x60] ;  /* 0x0000600602187981 */ /* 0x000f22000c1e1900 */
[----:B0-----:R-:W-:Y:S01]  /*08c0*/  DADD R18, R18, R20 ;  /* 0x0000000012127229 */ /* 0x001fe20000000014 */
[----:B------:R-:W0:Y:S07]  /*08d0*/  F2F.F64.F32 R20, R31 ;  /* 0x0000001f00147310 */ /* 0x000e2e0000201800 */
[----:B0-----:R-:W-:Y:S01]  /*08e0*/  DADD R18, R18, R20 ;  /* 0x0000000012127229 */ /* 0x001fe20000000014 */
[----:B------:R-:W0:Y:S07]  /*08f0*/  F2F.F64.F32 R20, R26 ;  /* 0x0000001a00147310 */ /* 0x000e2e0000201800 */
[----:B0-----:R-:W-:Y:S01]  /*0900*/  DADD R18, R18, R20 ;  /* 0x0000000012127229 */ /* 0x001fe20000000014 */
[----:B------:R-:W4:Y:S04]  /*0910*/  LDG.E R20, desc[UR6][R12.64+0x64] ;  /* 0x000064060c147981 */ /* 0x000f28000c1e1900 */
[----:B------:R-:W4:Y:S01]  /*0920*/  LDG.E R21, desc[UR6][R2.64+0x64] ;  /* 0x0000640602157981 */ /* 0x000f22000c1e1900 */
[----:B-----5:R-:W-:Y:S01]  /*0930*/  FMUL R28, R27, R22 ;  /* 0x000000161b1c7220 */ /* 0x020fe20000400000 */
[----:B--2---:R-:W-:-:S03]  /*0940*/  FMUL R30, R0, R23 ;  /* 0x00000017001e7220 */ /* 0x004fc60000400000 */
[----:B------:R-:W0:Y:S01]  /*0950*/  F2F.F64.F32 R22, R28 ;  /* 0x0000001c00167310 */ /* 0x000e220000201800 */
[----:B------:R-:W2:Y:S01]  /*0960*/  LDG.E R0, desc[UR6][R12.64+0x68] ;  /* 0x000068060c007981 */ /* 0x000ea2000c1e1900 */
[----:B0-----:R-:W-:-:S06]  /*0970*/  DADD R18, R18, R22 ;  /* 0x0000000012127229 */ /* 0x001fcc0000000016 */
[----:B------:R-:W0:Y:S02]  /*0980*/  F2F.F64.F32 R22, R30 ;  /* 0x0000001e00167310 */ /* 0x000e240000201800 */
[----:B0-----:R-:W-:Y:S01]  /*0990*/  DADD R18, R18, R22 ;  /* 0x0000000012127229 */ /* 0x001fe20000000016 */
[----:B------:R-:W2:Y:S01]  /*09a0*/  LDG.E R23, desc[UR6][R2.64+0x68] ;  /* 0x0000680602177981 */ /* 0x000ea2000c1e1900 */
[----:B---3--:R-:W-:-:S03]  /*09b0*/  FMUL R31, R16, R25 ;  /* 0x00000019101f7220 */ /* 0x008fc60000400000 */
[----:B------:R-:W3:Y:S04]  /*09c0*/  LDG.E R22, desc[UR6][R12.64+0x70] ;  /* 0x000070060c167981 */ /* 0x000ee8000c1e1900 */
[----:B------:R-:W5:Y:S04]  /*09d0*/  LDG.E R25, desc[UR6][R12.64+0x6c] ;  /* 0x00006c060c197981 */ /* 0x000f68000c1e1900 */
[----:B------:R-:W5:Y:S01]  /*09e0*/  LDG.E R16, desc[UR6][R2.64+0x6c] ;  /* 0x00006c0602107981 */ /* 0x000f62000c1e1900 */
[----:B------:R-:W0:Y:S01]  /*09f0*/  F2F.F64.F32 R26, R31 ;  /* 0x0000001f001a7310 */ /* 0x000e220000201800 */
[----:B----4-:R-:W-:Y:S01]  /*0a00*/  FMUL R32, R29, R24 ;  /* 0x000000181d207220 */ /* 0x010fe20000400000 */
[----:B0-----:R-:W-:-:S06]  /*0a10*/  DADD R18, R18, R26 ;  /* 0x0000000012127229 */ /* 0x001fcc000000001a */
[----:B------:R0:W1:Y:S02]  /*0a20*/  F2F.F64.F32 R26, R32 ;  /* 0x00000020001a7310 */ /* 0x0000640000201800 */
[----:B0-----:R-:W4:Y:S01]  /*0a30*/  LDG.E R32, desc[UR6][R10.64+0xc] ;  /* 0x00000c060a207981 */ /* 0x001f22000c1e1900 */
[----:B-1----:R-:W-:-:S03]  /*0a40*/  DADD R18, R18, R26 ;  /* 0x0000000012127229 */ /* 0x002fc6000000001a */
[----:B------:R-:W3:Y:S04]  /*0a50*/  LDG.E R27, desc[UR6][R2.64+0x70] ;  /* 0x00007006021b7981 */ /* 0x000ee8000c1e1900 */
[----:B------:R-:W4:Y:S01]  /*0a60*/  LDG.E R26, desc[UR6][R2.64+0x7c] ;  /* 0x00007c06021a7981 */ /* 0x000f22000c1e1900 */
[----:B------:R-:W-:-:S03]  /*0a70*/  FMUL R30, R20, R21 ;  /* 0x00000015141e7220 */ /* 0x000fc60000400000 */
[----:B------:R-:W4:Y:S04]  /*0a80*/  LDG.E R20, desc[UR6][R12.64+0x74] ;  /* 0x000074060c147981 */ /* 0x000f28000c1e1900 */
[----:B------:R-:W4:Y:S01]  /*0a90*/  LDG.E R21, desc[UR6][R2.64+0x74] ;  /* 0x0000740602157981 */ /* 0x000f22000c1e1900 */
[----:B------:R-:W0:Y:S02]  /*0aa0*/  F2F.F64.F32 R28, R30 ;  /* 0x0000001e001c7310 */ /* 0x000e240000201800 */
[----:B0-----:R-:W-:Y:S01]  /*0ab0*/  DADD R18, R18, R28 ;  /* 0x0000000012127229 */ /* 0x001fe2000000001c */
[----:B--2---:R-:W-:Y:S02]  /*0ac0*/  FMUL R0, R0, R23 ;  /* 0x0000001700007220 */ /* 0x004fe40000400000 */
[----:B------:R-:W2:Y:S01]  /*0ad0*/  LDG.E R23, desc[UR6][R12.64+0x80] ;  /* 0x000080060c177981 */ /* 0x000ea2000c1e1900 */
[----:B-----5:R-:W-:-:S02]  /*0ae0*/  FMUL R16, R25, R16 ;  /* 0x0000001019107220 */ /* 0x020fc40000400000 */
[----:B------:R0:W1:Y:S02]  /*0af0*/  F2F.F64.F32 R24, R0 ;  /* 0x0000000000187310 */ /* 0x0000640000201800 */
[----:B0-----:R-:W2:Y:S01]  /*0b00*/  LDG.E R0, desc[UR6][R2.64+0x80] ;  /* 0x0000800602007981 */ /* 0x001ea2000c1e1900 */
[----:B-1----:R-:W-:-:S03]  /*0b10*/  DADD R18, R18, R24 ;  /* 0x0000000012127229 */ /* 0x002fc60000000018 */
[----:B------:R-:W5:Y:S02]  /*0b20*/  LDG.E R25, desc[UR6][R12.64+0x7c] ;  /* 0x00007c060c197981 */ /* 0x000f64000c1e1900 */
[----:B------:R0:W1:Y:S02]  /*0b30*/  F2F.F64.F32 R28, R16 ;  /* 0x00000010001c7310 */ /* 0x0000640000201800 */
[----:B------:R-:W2:Y:S04]  /*0b40*/  LDG.E R24, desc[UR6][R12.64+0x78] ;  /* 0x000078060c187981 */ /* 0x000ea8000c1e1900 */
[----:B0-----:R-:W2:Y:S01]  /*0b50*/  LDG.E R16, desc[UR6][R12.64+0x84] ;  /* 0x000084060c107981 */ /* 0x001ea2000c1e1900 */
[----:B-1----:R-:W-:-:S03]  /*0b60*/  DADD R18, R18, R28 ;  /* 0x0000000012127229 */ /* 0x002fc6000000001c */
[----:B------:R-:W2:Y:S01]  /*0b70*/  LDG.E R29, desc[UR6][R2.64+0x78] ;  /* 0x00007806021d7981 */ /* 0x000ea2000c1e1900 */
[----:B---3--:R-:W-:-:S03]  /*0b80*/  FMUL R28, R22, R27 ;  /* 0x0000001b161c7220 */ /* 0x008fc60000400000 */
[----:B------:R-:W3:Y:S01]  /*0b90*/  LDG.E R22, desc[UR6][R2.64+0x88] ;  /* 0x0000880602167981 */ /* 0x000ee2000c1e1900 */
[----:B----4-:R-:W-:Y:S02]  /*0ba0*/  FMUL R30, R20, R21 ;  /* 0x00000015141e7220 */ /* 0x010fe40000400000 */
[----:B------:R-:W0:Y:S02]  /*0bb0*/  F2F.F64.F32 R20, R28 ;  /* 0x0000001c00147310 */ /* 0x000e240000201800 */
[----:B0-----:R-:W-:-:S06]  /*0bc0*/  DADD R18, R18, R20 ;  /* 0x0000000012127229 */ /* 0x001fcc0000000014 */
[----:B------:R-:W0:Y:S02]  /*0bd0*/  F2F.F64.F32 R20, R30 ;  /* 0x0000001e00147310 */ /* 0x000e240000201800 */
[----:B0-----:R-:W-:Y:S01]  /*0be0*/  DADD R18, R18, R20 ;  /* 0x0000000012127229 */ /* 0x001fe20000000014 */
[----:B------:R-:W4:Y:S01]  /*0bf0*/  LDG.E R21, desc[UR6][R2.64+0x84] ;  /* 0x0000840602157981 */ /* 0x000f22000c1e1900 */
[----:B-----5:R-:W-:-:S03]  /*0c00*/  FMUL R20, R25, R26 ;  /* 0x0000001a19147220 */ /* 0x020fc60000400000 */
[----:B------:R-:W3:Y:S01]  /*0c10*/  LDG.E R25, desc[UR6][R12.64+0x88] ;  /* 0x000088060c197981 */ /* 0x000ee2000c1e1900 */
[----:B--2---:R-:W-:-:S03]  /*0c20*/  FMUL R28, R23, R0 ;  /* 0x00000000171c7220 */ /* 0x004fc60000400000 */
[----:B------:R-:W2:Y:S04]  /*0c30*/  LDG.E R23, desc[UR6][R12.64+0x8c] ;  /* 0x00008c060c177981 */ /* 0x000ea8000c1e1900 */
[----:B------:R-:W2:Y:S01]  /*0c40*/  LDG.E R0, desc[UR6][R2.64+0x8c] ;  /* 0x00008c0602007981 */ /* 0x000ea2000c1e1900 */
[----:B------:R-:W-:-:S04]  /*0c50*/  FMUL R24, R24, R29 ;  /* 0x0000001d18187220 */ /* 0x000fc80000400000 */
[----:B------:R-:W0:Y:S02]  /*0c60*/  F2F.F64.F32 R26, R24 ;  /* 0x00000018001a7310 */ /* 0x000e240000201800 */
[----:B0-----:R-:W-:-:S06]  /*0c70*/  DADD R18, R18, R26 ;  /* 0x0000000012127229 */ /* 0x001fcc000000001a */
[----:B------:R0:W1:Y:S02]  /*0c80*/  F2F.F64.F32 R26, R20 ;  /* 0x00000014001a7310 */ /* 0x0000640000201800 */
[----:B0-----:R-:W5:Y:S01]  /*0c90*/  LDG.E R20, desc[UR6][R2.64+0x94] ;  /* 0x0000940602147981 */ /* 0x001f62000c1e1900 */
[----:B-1----:R-:W-:-:S05]  /*0ca0*/  DADD R18, R18, R26 ;  /* 0x0000000012127229 */ /* 0x002fca000000001a */
[----:B------:R-:W0:Y:S01]  /*0cb0*/  F2F.F64.F32 R26, R28 ;  /* 0x0000001c001a7310 */ /* 0x000e220000201800 */
[----:B----4-:R-:W-:Y:S02]  /*0cc0*/  FMUL R29, R16, R21 ;  /* 0x00000015101d7220 */ /* 0x010fe40000400000 */
[----:B0-----:R-:W-:Y:S01]  /*0cd0*/  DADD R18, R18, R26 ;  /* 0x0000000012127229 */ /* 0x001fe2000000001a */
[----:B------:R-:W5:Y:S04]  /*0ce0*/  LDG.E R21, desc[UR6][R12.64+0x94] ;  /* 0x000094060c157981 */ /* 0x000f68000c1e1900 */
[----:B------:R-:W4:Y:S04]  /*0cf0*/  LDG.E R26, desc[UR6][R12.64+0x90] ;  /* 0x000090060c1a7981 */ /* 0x000f28000c1e1900 */
[----:B------:R-:W4:Y:S01]  /*0d00*/  LDG.E R27, desc[UR6][R2.64+0x90] ;  /* 0x00009006021b7981 */ /* 0x000f22000c1e1900 */
[----:B------:R-:W-:-:S04]  /*0d10*/  IMAD.WIDE.U32 R16, R17, 0x4, R4 ;  /* 0x0000000411107825 */ /* 0x000fc800078e0004 */
[----:B---3--:R-:W-:Y:S02]  /*0d20*/  FMUL R30, R25, R22 ;  /* 0x00000016191e7220 */ /* 0x008fe40000400000 */
[----:B------:R-:W0:Y:S02]  /*0d30*/  F2F.F64.F32 R24, R29 ;  /* 0x0000001d00187310 */ /* 0x000e240000201800 */
[----:B0-----:R-:W-:-:S06]  /*0d40*/  DADD R24, R18, R24 ;  /* 0x0000000012187229 */ /* 0x001fcc0000000018 */
[----:B------:R0:W1:Y:S01]  /*0d50*/  F2F.F64.F32 R18, R30 ;  /* 0x0000001e00127310 */ /* 0x0000620000201800 */
[----:B--2---:R-:W-:Y:S02]  /*0d60*/  FMUL R28, R23, R0 ;  /* 0x00000000171c7220 */ /* 0x004fe40000400000 */
[----:B------:R-:W2:Y:S04]  /*0d70*/  LDG.E R0, desc[UR6][R16.64] ;  /* 0x0000000610007981 */ /* 0x000ea8000c1e1900 */
[----:B0-----:R-:W3:Y:S01]  /*0d80*/  LDG.E R30, desc[UR6][R10.64+0x8] ;  /* 0x000008060a1e7981 */ /* 0x001ee2000c1e1900 */
[----:B-1----:R-:W-:-:S03]  /*0d90*/  DADD R24, R24, R18 ;  /* 0x0000000018187229 */ /* 0x002fc60000000012 */
[----:B------:R-:W2:Y:S04]  /*0da0*/  LDG.E R18, desc[UR6][R12.64+0x98] ;  /* 0x000098060c127981 */ /* 0x000ea8000c1e1900 */
[----:B------:R-:W2:Y:S01]  /*0db0*/  LDG.E R19, desc[UR6][R2.64+0x98] ;  /* 0x0000980602137981 */ /* 0x000ea2000c1e1900 */
[----:B------:R-:W0:Y:S02]  /*0dc0*/  F2F.F64.F32 R22, R28 ;  /* 0x0000001c00167310 */ /* 0x000e240000201800 */
[----:B0-----:R-:W-:Y:S01]  /*0dd0*/  DADD R24, R24, R22 ;  /* 0x0000000018187229 */ /* 0x001fe20000000016 */
[----:B------:R-:W3:Y:S04]  /*0de0*/  LDG.E R22, desc[UR6][R16.64+0x4] ;  /* 0x0000040610167981 */ /* 0x000ee8000c1e1900 */
[----:B------:R-:W3:Y:S01]  /*0df0*/  LDG.E R23, desc[UR6][R16.64+0xc] ;  /* 0x00000c0610177981 */ /* 0x000ee2000c1e1900 */
[----:B----4-:R-:W-:Y:S01]  /*0e00*/  FMUL R27, R26, R27 ;  /* 0x0000001b1a1b7220 */ /* 0x010fe20000400000 */
[----:B-----5:R-:W-:-:S05]  /*0e10*/  FMUL R29, R21, R20 ;  /* 0x00000014151d7220 */ /* 0x020fca0000400000 */
[----:B------:R-:W0:Y:S08]  /*0e20*/  F2F.F64.F32 R26, R27 ;  /* 0x0000001b001a7310 */ /* 0x000e300000201800 */
[----:B------:R1:W4:Y:S01]  /*0e30*/  F2F.F64.F32 R20, R29 ;  /* 0x0000001d00147310 */ /* 0x0003220000201800 */
[----:B0-----:R-:W-:Y:S01]  /*0e40*/  DADD R24, R24, R26 ;  /* 0x0000000018187229 */ /* 0x001fe2000000001a */
[----:B-1----:R-:W5:Y:S04]  /*0e50*/  LDG.E R29, desc[UR6][R2.64+0xa0] ;  /* 0x0000a006021d7981 */ /* 0x002f68000c1e1900 */
[----:B------:R-:W5:Y:S03]  /*0e60*/  LDG.E R26, desc[UR6][R16.64+0x8] ;  /* 0x00000806101a7981 */ /* 0x000f66000c1e1900 */
[----:B----4-:R-:W-:Y:S01]  /*0e70*/  DADD R24, R24, R20 ;  /* 0x0000000018187229 */ /* 0x010fe20000000014 */
[----:B------:R-:W4:Y:S04]  /*0e80*/  LDG.E R20, desc[UR6][R12.64+0x9c] ;  /* 0x00009c060c147981 */ /* 0x000f28000c1e1900 */
[----:B------:R-:W4:Y:S01]  /*0e90*/  LDG.E R21, desc[UR6][R2.64+0x9c] ;  /* 0x00009c0602157981 */ /* 0x000f22000c1e1900 */
[----:B--2---:R-:W-:-:S04]  /*0ea0*/  FMUL R28, R18, R19 ;  /* 0x00000013121c7220 */ /* 0x004fc80000400000 */
[----:B------:R0:W1:Y:S01]  /*0eb0*/  F2F.F64.F32 R18, R28 ;  /* 0x0000001c00127310 */ /* 0x0000620000201800 */
[----:B------:R-:W-:Y:S02]  /*0ec0*/  FFMA R27, R0, R0, RZ ;  /* 0x00000000001b7223 */ /* 0x000fe400000000ff */
[----:B------:R-:W2:Y:S04]  /*0ed0*/  LDG.E R0, desc[UR6][R16.64+0x14] ;  /* 0x0000140610007981 */ /* 0x000ea8000c1e1900 */
[----:B0-----:R-:W2:Y:S01]  /*0ee0*/  LDG.E R28, desc[UR6][R12.64+0xa0] ;  /* 0x0000a0060c1c7981 */ /* 0x001ea2000c1e1900 */
[----:B-1----:R-:W-:-:S03]  /*0ef0*/  DADD R18, R24, R18 ;  /* 0x0000000018127229 */ /* 0x002fc60000000012 */
[----:B------:R-:W2:Y:S01]  /*0f00*/  LDG.E R25, desc[UR6][R16.64+0x10] ;  /* 0x0000100610197981 */ /* 0x000ea2000c1e1900 */
[----:B---3--:R-:W-:-:S03]  /*0f10*/  FFMA R27, R22, R22, R27 ;  /* 0x00000016161b7223 */ /* 0x008fc6000000001b */
[----:B------:R-:W3:Y:S04]  /*0f20*/  LDG.E R22, desc[UR6][R16.64+0x18] ;  /* 0x0000180610167981 */ /* 0x000ee8000c1e1900 */
[----:B------:R-:W3:Y:S01]  /*0f30*/  LDG.E R24, desc[UR6][R16.64+0x1c] ;  /* 0x00001c0610187981 */ /* 0x000ee2000c1e1900 */
[----:B-----5:R-:W-:-:S04]  /*0f40*/  FFMA R26, R26, R26, R27 ;  /* 0x0000001a1a1a7223 */ /* 0x020fc8000000001b */
[----:B------:R-:W-:Y:S02]  /*0f50*/  FFMA R26, R23, R23, R26 ;  /* 0x00000017171a7223 */ /* 0x000fe4000000001a */
[----:B------:R-:W5:Y:S01]  /*0f60*/  LDG.E R23, desc[UR6][R16.64+0x20] ;  /* 0x0000200610177981 */ /* 0x000f62000c1e1900 */
[----:B----4-:R-:W-:-:S04]  /*0f70*/  FMUL R27, R20, R21 ;  /* 0x00000015141b7220 */ /* 0x010fc80000400000 */
[----:B------:R-:W0:Y:S02]  /*0f80*/  F2F.F64.F32 R20, R27 ;  /* 0x0000001b00147310 */ /* 0x000e240000201800 */
[----:B0-----:R-:W-:Y:S01]  /*0f90*/  DADD R18, R18, R20 ;  /* 0x0000000012127229 */ /* 0x001fe20000000014 */
[----:B------:R-:W4:Y:S04]  /*0fa0*/  LDG.E R20, desc[UR6][R16.64+0x24] ;  /* 0x0000240610147981 */ /* 0x000f28000c1e1900 */
[----:B------:R-:W4:Y:S01]  /*0fb0*/  LDG.E R21, desc[UR6][R16.64+0x2c] ;  /* 0x00002c0610157981 */ /* 0x000f22000c1e1900 */
[----:B--2---:R-:W-:Y:S01]  /*0fc0*/  FFMA R25, R25, R25, R26 ;  /* 0x0000001919197223 */ /* 0x004fe2000000001a */
[----:B------:R-:W-:Y:S02]  /*0fd0*/  FMUL R28, R28, R29 ;  /* 0x0000001d1c1c7220 */ /* 0x000fe40000400000 */
[----:B------:R-:W2:Y:S01]  /*0fe0*/  LDG.E R26, desc[UR6][R12.64+0xa4] ;  /* 0x0000a4060c1a7981 */ /* 0x000ea2000c1e1900 */
[----:B------:R-:W-:-:S03]  /*0ff0*/  FFMA R25, R0, R0, R25 ;  /* 0x0000000000197223 */ /* 0x000fc60000000019 */
[----:B------:R-:W2:Y:S01]  /*1000*/  LDG.E R0, desc[UR6][R16.64+0x28] ;  /* 0x0000280610007981 */ /* 0x000ea2000c1e1900 */
[----:B---3--:R-:W-:-:S03]  /*1010*/  FFMA R25, R22, R22, R25 ;  /* 0x0000001616197223 */ /* 0x008fc60000000019 */
[----:B------:R-:W3:Y:S01]  /*1020*/  LDG.E R22, desc[UR6][R16.64+0x30] ;  /* 0x0000300610167981 */ /* 0x000ee2000c1e1900 */
[----:B------:R-:W-:-:S03]  /*1030*/  FFMA R24, R24, R24, R25 ;  /* 0x0000001818187223 */ /* 0x000fc60000000019 */
[----:B------:R-:W3:Y:S01]  /*1040*/  LDG.E R29, desc[UR6][R2.64+0xa4] ;  /* 0x0000a406021d7981 */ /* 0x000ee2000c1e1900 */
[----:B-----5:R-:W-:-:S03]  /*1050*/  FFMA R27, R23, R23, R24 ;  /* 0x00000017171b7223 */ /* 0x020fc60000000018 */
[----:B------:R-:W5:Y:S01]  /*1060*/  LDG.E R23, desc[UR6][R16.64+0x34] ;  /* 0x0000340610177981 */ /* 0x000f62000c1e1900 */
[----:B------:R0:W1:Y:S03]  /*1070*/  F2F.F64.F32 R24, R28 ;  /* 0x0000001c00187310 */ /* 0x0000660000201800 */
[----:B0-----:R-:W5:Y:S01]  /*1080*/  LDG.E R28, desc[UR6][R12.64+0xa8] ;  /* 0x0000a8060c1c7981 */ /* 0x001f62000c1e1900 */
[----:B-1----:R-:W-:Y:S01]  /*1090*/  DADD R18, R18, R24 ;  /* 0x0000000012127229 */ /* 0x002fe20000000018 */
[----:B----4-:R-:W-:Y:S02]  /*10a0*/  FFMA R27, R20, R20, R27 ;  /* 0x00000014141b7223 */ /* 0x010fe4000000001b */
[----:B------:R-:W4:Y:S02]  /*10b0*/  LDG.E R20, desc[UR6][R16.64+0x38] ;  /* 0x0000380610147981 */ /* 0x000f24000c1e1900 */
[----:B--2---:R-:W-:-:S02]  /*10c0*/  FFMA R24, R0, R0, R27 ;  /* 0x0000000000187223 */ /* 0x004fc4000000001b */
[----:B------:R-:W2:Y:S02]  /*10d0*/  LDG.E R0, desc[UR6][R16.64+0x3c] ;  /* 0x00003c0610007981 */ /* 0x000ea4000c1e1900 */
[----:B------:R-:W-:Y:S02]  /*10e0*/  FFMA R25, R21, R21, R24 ;  /* 0x0000001515197223 */ /* 0x000fe40000000018 */
[----:B------:R-:W2:Y:S02]  /*10f0*/  LDG.E R21, desc[UR6][R16.64+0x40] ;  /* 0x0000400610157981 */ /* 0x000ea4000c1e1900 */
[----:B---3--:R-:W-:Y:S02]  /*1100*/  FFMA R24, R22, R22, R25 ;  /* 0x0000001616187223 */ /* 0x008fe40000000019 */
[----:B------:R-:W3:Y:S01]  /*1110*/  LDG.E R22, desc[UR6][R16.64+0x44] ;  /* 0x0000440610167981 */ /* 0x000ee2000c1e1900 */
[----:B------:R-:W-:-:S03]  /*1120*/  FMUL R26, R26, R29 ;  /* 0x0000001d1a1a7220 */ /* 0x000fc60000400000 */
        /* <DEDUP_REMOVED lines=58> */
[----:B------:R-:W3:Y:S02]  /*14d0*/  LDG.E R22, desc[UR6][R16.64+0x94] ;  /* 0x0000940610167981 */ /* 0x000ee4000c1e1900 */
[----:B-----5:R-:W-:Y:S01]  /*14e0*/  FFMA R27, R23, R23, R24 ;  /* 0x00000017171b7223 */ /* 0x020fe20000000018 */
[----:B------:R-:W-:Y:S01]  /*14f0*/  FMUL R24, R26, R29 ;  /* 0x0000001d1a187220 */ /* 0x000fe20000400000 */
[----:B------:R-:W5:Y:S04]  /*1500*/  LDG.E R23, desc[UR6][R16.64+0x98] ;  /* 0x0000980610177981 */ /* 0x000f68000c1e1900 */
[----:B------:R-:W5:Y:S01]  /*1510*/  LDG.E R26, desc[UR6][R16.64+0xac] ;  /* 0x0000ac06101a7981 */ /* 0x000f62000c1e1900 */
[----:B------:R-:W0:Y:S03]  /*1520*/  F2F.F64.F32 R24, R24 ;  /* 0x0000001800187310 */ /* 0x000e260000201800 */
[----:B------:R-:W5:Y:S01]  /*1530*/  LDG.E R29, desc[UR6][R2.64+0xb8] ;  /* 0x0000b806021d7981 */ /* 0x000f62000c1e1900 */
[----:B0-----:R-:W-:Y:S01]  /*1540*/  DADD R18, R18, R24 ;  /* 0x0000000012127229 */ /* 0x001fe20000000018 */
[----:B----4-:R-:W-:-:S02]  /*1550*/  FFMA R27, R20, R20, R27 ;  /* 0x00000014141b7223 */ /* 0x010fc4000000001b */
[----:B------:R-:W4:Y:S04]  /*1560*/  LDG.E R25, desc[UR6][R16.64+0x9c] ;  /* 0x00009c0610197981 */ /* 0x000f28000c1e1900 */
[----:B------:R-:W4:Y:S04]  /*1570*/  LDG.E R20, desc[UR6][R16.64+0xa4] ;  /* 0x0000a40610147981 */ /* 0x000f28000c1e1900 */
[----:B------:R-:W4:Y:S01]  /*1580*/  LDG.E R24, desc[UR6][R16.64+0xa8] ;  /* 0x0000a80610187981 */ /* 0x000f22000c1e1900 */
[----:B--2---:R-:W-:-:S03]  /*1590*/  FFMA R0, R0, R0, R27 ;  /* 0x0000000000007223 */ /* 0x004fc6000000001b */
[----:B------:R-:W2:Y:S01]  /*15a0*/  LDG.E R27, desc[UR6][R16.64+0xa0] ;  /* 0x0000a006101b7981 */ /* 0x000ea2000c1e1900 */
[----:B------:R-:W-:-:S03]  /*15b0*/  FFMA R21, R21, R21, R0 ;  /* 0x0000001515157223 */ /* 0x000fc60000000000 */
[----:B------:R-:W2:Y:S01]  /*15c0*/  LDG.E R0, desc[UR6][R16.64+0xb0] ;  /* 0x0000b00610007981 */ /* 0x000ea2000c1e1900 */
[----:B---3--:R-:W-:-:S04]  /*15d0*/  FFMA R22, R22, R22, R21 ;  /* 0x0000001616167223 */ /* 0x008fc80000000015 */
[----:B-----5:R-:W-:Y:S02]  /*15e0*/  FFMA R22, R23, R23, R22 ;  /* 0x0000001717167223 */ /* 0x020fe40000000016 */
[----:B------:R-:W3:Y:S02]  /*15f0*/  LDG.E R23, desc[UR6][R16.64+0xb8] ;  /* 0x0000b80610177981 */ /* 0x000ee4000c1e1900 */
[----:B----4-:R-:W-:Y:S02]  /*1600*/  FFMA R22, R25, R25, R22 ;  /* 0x0000001919167223 */ /* 0x010fe40000000016 */
[----:B------:R-:W4:Y:S02]  /*1610*/  LDG.E R25, desc[UR6][R16.64+0xbc] ;  /* 0x0000bc0610197981 */ /* 0x000f24000c1e1900 */
[----:B--2---:R-:W-:Y:S02]  /*1620*/  FFMA R27, R27, R27, R22 ;  /* 0x0000001b1b1b7223 */ /* 0x004fe40000000016 */
[----:B------:R-:W2:Y:S02]  /*1630*/  LDG.E R22, desc[UR6][R16.64+0xb4] ;  /* 0x0000b40610167981 */ /* 0x000ea4000c1e1900 */
[----:B------:R-:W-:-:S04]  /*1640*/  FFMA R27, R20, R20, R27 ;  /* 0x00000014141b7223 */ /* 0x000fc8000000001b */
[----:B------:R-:W-:Y:S02]  /*1650*/  FFMA R27, R24, R24, R27 ;  /* 0x00000018181b7223 */ /* 0x000fe4000000001b */
[----:B------:R-:W5:Y:S02]  /*1660*/  LDG.E R24, desc[UR6][R16.64+0xc0] ;  /* 0x0000c00610187981 */ /* 0x000f64000c1e1900 */
[----:B------:R-:W-:Y:S01]  /*1670*/  FFMA R31, R26, R26, R27 ;  /* 0x0000001a1a1f7223 */ /* 0x000fe2000000001b */
[----:B------:R-:W-:Y:S01]  /*1680*/  FMUL R21, R28, R29 ;  /* 0x0000001d1c157220 */ /* 0x000fe20000400000 */
[----:B------:R-:W5:Y:S02]  /*1690*/  LDG.E R27, desc[UR6][R2.64+0xc0] ;  /* 0x0000c006021b7981 */ /* 0x000f64000c1e1900 */
[----:B------:R-:W-:Y:S02]  /*16a0*/  FFMA R31, R0, R0, R31 ;  /* 0x00000000001f7223 */ /* 0x000fe4000000001f */
[----:B------:R-:W5:Y:S01]  /*16b0*/  LDG.E R0, desc[UR6][R10.64] ;  /* 0x000000060a007981 */ /* 0x000f62000c1e1900 */
[----:B------:R-:W0:Y:S03]  /*16c0*/  F2F.F64.F32 R20, R21 ;  /* 0x0000001500147310 */ /* 0x000e260000201800 */
[----:B------:R-:W5:Y:S04]  /*16d0*/  LDG.E R28, desc[UR6][R10.64+0x4] ;  /* 0x000004060a1c7981 */ /* 0x000f68000c1e1900 */
[----:B------:R-:W5:Y:S04]  /*16e0*/  LDG.E R26, desc[UR6][R12.64+0xc0] ;  /* 0x0000c0060c1a7981 */ /* 0x000f68000c1e1900 */
[----:B------:R-:W5:Y:S01]  /*16f0*/  LDG.E R16, desc[UR6][R16.64+0xc4] ;  /* 0x0000c40610107981 */ /* 0x000f62000c1e1900 */
[----:B0-----:R-:W-:-:S03]  /*1700*/  DADD R18, R18, R20 ;  /* 0x0000000012127229 */ /* 0x001fc60000000014 */
[----:B------:R-:W5:Y:S04]  /*1710*/  LDG.E R29, desc[UR6][R12.64+0xbc] ;  /* 0x0000bc060c1d7981 */ /* 0x000f68000c1e1900 */
[----:B------:R-:W5:Y:S04]  /*1720*/  LDG.E R21, desc[UR6][R10.64+0x14] ;  /* 0x000014060a157981 */ /* 0x000f68000c1e1900 */
[----:B------:R5:W5:Y:S04]  /*1730*/  LDG.E R20, desc[UR6][R2.64+0xbc] ;  /* 0x0000bc0602147981 */ /* 0x000b68000c1e1900 */
[----:B------:R-:W5:Y:S01]  /*1740*/  LDG.E R17, desc[UR6][R10.64+0x24] ;  /* 0x000024060a117981 */ /* 0x000f62000c1e1900 */
[----:B--2---:R-:W-:-:S04]  /*1750*/  FFMA R22, R22, R22, R31 ;  /* 0x0000001616167223 */ /* 0x004fc8000000001f */
[----:B---3--:R-:W-:Y:S02]  /*1760*/  FFMA R22, R23, R23, R22 ;  /* 0x0000001717167223 */ /* 0x008fe40000000016 */
[----:B------:R-:W2:Y:S02]  /*1770*/  LDG.E R23, desc[UR6][R10.64+0x1c] ;  /* 0x00001c060a177981 */ /* 0x000ea4000c1e1900 */
[----:B----4-:R-:W-:Y:S02]  /*1780*/  FFMA R25, R25, R25, R22 ;  /* 0x0000001919197223 */ /* 0x010fe40000000016 */
[----:B------:R-:W3:Y:S02]  /*1790*/  LDG.E R22, desc[UR6][R10.64+0x18] ;  /* 0x000018060a167981 */ /* 0x000ee4000c1e1900 */
[----:B-----5:R-:W-:Y:S02]  /*17a0*/  FFMA R3, R24, R24, R25 ;  /* 0x0000001818037223 */ /* 0x020fe40000000019 */
[----:B------:R-:W4:Y:S01]  /*17b0*/  LDG.E R24, desc[UR6][R10.64+0x28] ;  /* 0x000028060a187981 */ /* 0x000f22000c1e1900 */
[----:B------:R-:W-:-:S03]  /*17c0*/  FFMA R25, R0, R0, RZ ;  /* 0x0000000000197223 */ /* 0x000fc600000000ff */
[----:B------:R-:W5:Y:S01]  /*17d0*/  LDG.E R0, desc[UR6][R10.64+0x20] ;  /* 0x000020060a007981 */ /* 0x000f62000c1e1900 */
[----:B------:R-:W-:-:S04]  /*17e0*/  FFMA R25, R28, R28, R25 ;  /* 0x0000001c1c197223 */ /* 0x000fc80000000019 */
[----:B------:R-:W-:-:S04]  /*17f0*/  FFMA R25, R30, R30, R25 ;  /* 0x0000001e1e197223 */ /* 0x000fc80000000019 */
[----:B------:R-:W-:-:S04]  /*1800*/  FFMA R25, R32, R32, R25 ;  /* 0x0000002020197223 */ /* 0x000fc80000000019 */
[----:B------:R-:W-:Y:S02]  /*1810*/  FFMA R34, R34, R34, R25 ;  /* 0x0000002222227223 */ /* 0x000fe40000000019 */
[----:B------:R-:W4:Y:S01]  /*1820*/  LDG.E R25, desc[UR6][R10.64+0x2c] ;  /* 0x00002c060a197981 */ /* 0x000f22000c1e1900 */
[----:B------:R-:W-:Y:S01]  /*1830*/  FMUL R2, R26, R27 ;  /* 0x0000001b1a027220 */ /* 0x000fe20000400000 */
[----:B------:R-:W-:Y:S02]  /*1840*/  FFMA R27, R21, R21, R34 ;  /* 0x00000015151b7223 */ /* 0x000fe40000000022 */
[----:B------:R-:W4:Y:S02]  /*1850*/  LDG.E R21, desc[UR6][R10.64+0x30] ;  /* 0x000030060a157981 */ /* 0x000f24000c1e1900 */
[----:B---3--:R-:W-:Y:S02]  /*1860*/  FFMA R26, R22, R22, R27 ;  /* 0x00000016161a7223 */ /* 0x008fe4000000001b */
[----:B------:R-:W3:Y:S02]  /*1870*/  LDG.E R22, desc[UR6][R10.64+0x34] ;  /* 0x000034060a167981 */ /* 0x000ee4000c1e1900 */
[----:B--2---:R-:W-:-:S02]  /*1880*/  FFMA R27, R23, R23, R26 ;  /* 0x00000017171b7223 */ /* 0x004fc4000000001a */
[----:B------:R-:W2:Y:S02]  /*1890*/  LDG.E R23, desc[UR6][R10.64+0x38] ;  /* 0x000038060a177981 */ /* 0x000ea4000c1e1900 */
[----:B-----5:R-:W-:Y:S02]  /*18a0*/  FFMA R26, R0, R0, R27 ;  /* 0x00000000001a7223 */ /* 0x020fe4000000001b */
[----:B------:R-:W5:Y:S02]  /*18b0*/  LDG.E R0, desc[UR6][R10.64+0x3c] ;  /* 0x00003c060a007981 */ /* 0x000f64000c1e1900 */
[----:B------:R-:W-:Y:S02]  /*18c0*/  FFMA R27, R17, R17, R26 ;  /* 0x00000011111b7223 */ /* 0x000fe4000000001a */
[----:B------:R-:W5:Y:S02]  /*18d0*/  LDG.E R17, desc[UR6][R10.64+0x40] ;  /* 0x000040060a117981 */ /* 0x000f64000c1e1900 */
[----:B----4-:R-:W-:-:S02]  /*18e0*/  FFMA R26, R24, R24, R27 ;  /* 0x00000018181a7223 */ /* 0x010fc4000000001b */
[----:B------:R-:W4:Y:S02]  /*18f0*/  LDG.E R24, desc[UR6][R10.64+0x44] ;  /* 0x000044060a187981 */ /* 0x000f24000c1e1900 */
[----:B------:R-:W-:Y:S02]  /*1900*/  FFMA R26, R25, R25, R26 ;  /* 0x00000019191a7223 */ /* 0x000fe4000000001a */
[----:B------:R-:W4:Y:S02]  /*1910*/  LDG.E R25, desc[UR6][R10.64+0x48] ;  /* 0x000048060a197981 */ /* 0x000f24000c1e1900 */
[----:B------:R-:W-:Y:S02]  /*1920*/  FFMA R27, R21, R21, R26 ;  /* 0x00000015151b7223 */ /* 0x000fe4000000001a */
[----:B------:R-:W4:Y:S02]  /*1930*/  LDG.E R21, desc[UR6][R10.64+0x4c] ;  /* 0x00004c060a157981 */ /* 0x000f24000c1e1900 */
[----:B---3--:R-:W-:-:S02]  /*1940*/  FFMA R26, R22, R22, R27 ;  /* 0x00000016161a7223 */ /* 0x008fc4000000001b */
[----:B------:R-:W3:Y:S02]  /*1950*/  LDG.E R22, desc[UR6][R10.64+0x50] ;  /* 0x000050060a167981 */ /* 0x000ee4000c1e1900 */
[----:B--2---:R-:W-:Y:S02]  /*1960*/  FFMA R27, R23, R23, R26 ;  /* 0x00000017171b7223 */ /* 0x004fe4000000001a */
[----:B------:R-:W2:Y:S02]  /*1970*/  LDG.E R23, desc[UR6][R10.64+0x54] ;  /* 0x000054060a177981 */ /* 0x000ea4000c1e1900 */
[----:B-----5:R-:W-:Y:S02]  /*1980*/  FFMA R26, R0, R0, R27 ;  /* 0x00000000001a7223 */ /* 0x020fe4000000001b */
[----:B------:R-:W5:Y:S02]  /*1990*/  LDG.E R0, desc[UR6][R10.64+0x58] ;  /* 0x000058060a007981 */ /* 0x000f64000c1e1900 */
[----:B------:R-:W-:-:S02]  /*19a0*/  FFMA R27, R17, R17, R26 ;  /* 0x00000011111b7223 */ /* 0x000fc4000000001a */
[----:B------:R-:W5:Y:S02]  /*19b0*/  LDG.E R17, desc[UR6][R10.64+0x5c] ;  /* 0x00005c060a117981 */ /* 0x000f64000c1e1900 */
[----:B----4-:R-:W-:Y:S02]  /*19c0*/  FFMA R26, R24, R24, R27 ;  /* 0x00000018181a7223 */ /* 0x010fe4000000001b */
[----:B------:R-:W4:Y:S02]  /*19d0*/  LDG.E R24, desc[UR6][R10.64+0x60] ;  /* 0x000060060a187981 */ /* 0x000f24000c1e1900 */
[----:B------:R-:W-:Y:S02]  /*19e0*/  FFMA R26, R25, R25, R26 ;  /* 0x00000019191a7223 */ /* 0x000fe4000000001a */
[----:B------:R-:W4:Y:S02]  /*19f0*/  LDG.E R25, desc[UR6][R10.64+0x64] ;  /* 0x000064060a197981 */ /* 0x000f24000c1e1900 */
[----:B------:R-:W-:-:S02]  /*1a00*/  FFMA R27, R21, R21, R26 ;  /* 0x00000015151b7223 */ /* 0x000fc4000000001a */
[----:B------:R-:W4:Y:S02]  /*1a10*/  LDG.E R21, desc[UR6][R10.64+0x68] ;  /* 0x000068060a157981 */ /* 0x000f24000c1e1900 */
[----:B---3--:R-:W-:Y:S02]  /*1a20*/  FFMA R26, R22, R22, R27 ;  /* 0x00000016161a7223 */ /* 0x008fe4000000001b */
[----:B------:R-:W3:Y:S02]  /*1a30*/  LDG.E R22, desc[UR6][R10.64+0x6c] ;  /* 0x00006c060a167981 */ /* 0x000ee4000c1e1900 */
[----:B--2---:R-:W-:Y:S02]  /*1a40*/  FFMA R27, R23, R23, R26 ;  /* 0x00000017171b7223 */ /* 0x004fe4000000001a */
[----:B------:R-:W2:Y:S02]  /*1a50*/  LDG.E R23, desc[UR6][R10.64+0x70] ;  /* 0x000070060a177981 */ /* 0x000ea4000c1e1900 */
[----:B-----5:R-:W-:-:S02]  /*1a60*/  FFMA R26, R0, R0, R27 ;  /* 0x00000000001a7223 */ /* 0x020fc4000000001b */
[----:B------:R-:W5:Y:S02]  /*1a70*/  LDG.E R0, desc[UR6][R10.64+0x74] ;  /* 0x000074060a007981 */ /* 0x000f64000c1e1900 */
[----:B------:R-:W-:Y:S02]  /*1a80*/  FFMA R27, R17, R17, R26 ;  /* 0x00000011111b7223 */ /* 0x000fe4000000001a */
[----:B------:R-:W5:Y:S02]  /*1a90*/  LDG.E R17, desc[UR6][R10.64+0x78] ;  /* 0x000078060a117981 */ /* 0x000f64000c1e1900 */
[----:B----4-:R-:W-:Y:S02]  /*1aa0*/  FFMA R26, R24, R24, R27 ;  /* 0x00000018181a7223 */ /* 0x010fe4000000001b */
[----:B------:R-:W4:Y:S02]  /*1ab0*/  LDG.E R24, desc[UR6][R10.64+0x7c] ;  /* 0x00007c060a187981 */ /* 0x000f24000c1e1900 */
[----:B------:R-:W-:-:S02]  /*1ac0*/  FFMA R26, R25, R25, R26 ;  /* 0x00000019191a7223 */ /* 0x000fc4000000001a */
[----:B------:R-:W4:Y:S02]  /*1ad0*/  LDG.E R25, desc[UR6][R10.64+0x80] ;  /* 0x000080060a197981 */ /* 0x000f24000c1e1900 */
        /* <DEDUP_REMOVED lines=25> */
[----:B------:R-:W4:Y:S04]  /*1c70*/  LDG.E R17, desc[UR6][R10.64+0xb4] ;  /* 0x0000b4060a117981 */ /* 0x000f28000c1e1900 */
[----:B------:R-:W4:Y:S01]  /*1c80*/  LDG.E R0, desc[UR6][R10.64+0xb8] ;  /* 0x0000b8060a007981 */ /* 0x000f22000c1e1900 */
[----:B------:R-:W-:-:S03]  /*1c90*/  FFMA R24, R25, R25, R24 ;  /* 0x0000001919187223 */ /* 0x000fc60000000018 */
[----:B------:R-:W4:Y:S01]  /*1ca0*/  LDG.E R25, desc[UR6][R10.64+0xc4] ;  /* 0x0000c4060a197981 */ /* 0x000f22000c1e1900 */
[----:B------:R-:W-:-:S03]  /*1cb0*/  FFMA R21, R21, R21, R24 ;  /* 0x0000001515157223 */ /* 0x000fc60000000018 */
[----:B------:R-:W4:Y:S01]  /*1cc0*/  LDG.E R24, desc[UR6][R10.64+0xbc] ;  /* 0x0000bc060a187981 */ /* 0x000f22000c1e1900 */
[----:B---3--:R-:W-:-:S03]  /*1cd0*/  FFMA R21, R22, R22, R21 ;  /* 0x0000001616157223 */ /* 0x008fc60000000015 */
[----:B------:R-:W3:Y:S01]  /*1ce0*/  LDG.E R22, desc[UR6][R10.64+0xc0] ;  /* 0x0000c0060a167981 */ /* 0x000ee2000c1e1900 */
[----:B--2---:R-:W-:Y:S01]  /*1cf0*/  FFMA R26, R26, R26, R21 ;  /* 0x0000001a1a1a7223 */ /* 0x004fe20000000015 */
[----:B------:R-:W-:-:S03]  /*1d00*/  FMUL R20, R29, R20 ;  /* 0x000000141d147220 */ /* 0x000fc60000400000 */
[----:B-----5:R-:W-:-:S03]  /*1d10*/  FFMA R28, R27, R27, R26 ;  /* 0x0000001b1b1c7223 */ /* 0x020fc6000000001a */
[----:B------:R-:W0:Y:S01]  /*1d20*/  F2F.F64.F32 R20, R20 ;  /* 0x0000001400147310 */ /* 0x000e220000201800 */
[----:B------:R-:W-:Y:S01]  /*1d30*/  FFMA R28, R23, R23, R28 ;  /* 0x00000017171c7223 */ /* 0x000fe2000000001c */
[----:B------:R-:W-:-:S03]  /*1d40*/  FFMA R26, R16, R16, R3 ;  /* 0x00000010101a7223 */ /* 0x000fc60000000003 */
[----:B----4-:R-:W-:-:S04]  /*1d50*/  FFMA R23, R17, R17, R28 ;  /* 0x0000001111177223 */ /* 0x010fc8000000001c */
[----:B------:R-:W-:Y:S01]  /*1d60*/  FFMA R23, R0, R0, R23 ;  /* 0x0000000000177223 */ /* 0x000fe20000000017 */
[----:B------:R-:W-:Y:S01]  /*1d70*/  IADD3 R0, PT, PT, R26, -0xd000000, RZ ;  /* 0xf30000001a007810 */ /* 0x000fe20007ffe0ff */
[----:B------:R-:W1:Y:S03]  /*1d80*/  F2F.F64.F32 R2, R2 ;  /* 0x0000000200027310 */ /* 0x000e660000201800 */
[----:B------:R-:W-:Y:S01]  /*1d90*/  ISETP.GT.U32.AND P0, PT, R0, 0x727fffff, PT ;  /* 0x727fffff0000780c */ /* 0x000fe20003f04070 */
[----:B0-----:R-:W-:-:S04]  /*1da0*/  DADD R16, R20, R18 ;  /* 0x0000000014107229 */ /* 0x001fc80000000012 */
[----:B------:R0:W2:Y:S01]  /*1db0*/  MUFU.RSQ R19, R26 ;  /* 0x0000001a00137308 */ /* 0x0000a20000001400 */
[----:B------:R-:W-:-:S03]  /*1dc0*/  FFMA R23, R24, R24, R23 ;  /* 0x0000001818177223 */ /* 0x000fc60000000017 */
[----:B-1----:R-:W-:Y:S01]  /*1dd0*/  DADD R16, R16, R2 ;  /* 0x0000000010107229 */ /* 0x002fe20000000002 */
[----:B---3--:R-:W-:-:S04]  /*1de0*/  FFMA R22, R22, R22, R23 ;  /* 0x0000001616167223 */ /* 0x008fc80000000017 */
[----:B------:R-:W-:Y:S01]  /*1df0*/  FFMA R25, R25, R25, R22 ;  /* 0x0000001919197223 */ /* 0x000fe20000000016 */
[----:B0-2---:R-:W-:Y:S06]  /*1e00*/  @!P0 BRA `(.L_x_0) ;  /* 0x00000000001c8947 */ /* 0x005fec0003800000 */
[----:B------:R-:W-:Y:S01]  /*1e10*/  BSSY.RECONVERGENT B0, `(.L_x_1) ;  /* 0x0000004000007945 */ /* 0x000fe20003800200 */
[----:B------:R-:W-:Y:S02]  /*1e20*/  MOV R0, R26 ;  /* 0x0000001a00007202 */ /* 0x000fe40000000f00 */
[----:B------:R-:W-:-:S07]  /*1e30*/  MOV R22, 0x1e50 ;  /* 0x00001e5000167802 */ /* 0x000fce0000000f00 */
[----:B------:R-:W-:Y:S05]  /*1e40*/  CALL.REL.NOINC `($__internal_1_$__cuda_sm20_sqrt_rn_f32_slowpath) ;  /* 0x00000008003c7944 */ /* 0x000fea0003c00000 */
[----:B------:R-:W-:Y:S05]  /*1e50*/  BSYNC.RECONVERGENT B0 ;  /* 0x0000000000007941 */ /* 0x000fea0003800200 */
.L_x_1:
[----:B------:R-:W-:Y:S01]  /*1e60*/  MOV R18, R0 ;  /* 0x0000000000127202 */ /* 0x000fe20000000f00 */
[----:B------:R-:W-:Y:S06]  /*1e70*/  BRA `(.L_x_2) ;  /* 0x0000000000107947 */ /* 0x000fec0003800000 */
.L_x_0:
[----:B------:R-:W-:Y:S01]  /*1e80*/  FMUL.FTZ R3, R26, R19 ;  /* 0x000000131a037220 */ /* 0x000fe20000410000 */
[----:B------:R-:W-:-:S03]  /*1e90*/  FMUL.FTZ R0, R19, 0.5 ;  /* 0x3f00000013007820 */ /* 0x000fc60000410000 */
[----:B------:R-:W-:-:S04]  /*1ea0*/  FFMA R18, -R3, R3, R26 ;  /* 0x0000000303127223 */ /* 0x000fc8000000011a */
[----:B------:R-:W-:-:S07]  /*1eb0*/  FFMA R18, R18, R0, R3 ;  /* 0x0000000012127223 */ /* 0x000fce0000000003 */
.L_x_2:
[----:B------:R-:W-:Y:S01]  /*1ec0*/  IADD3 R2, PT, PT, R25, -0xd000000, RZ ;  /* 0xf300000019027810 */ /* 0x000fe20007ffe0ff */
[----:B------:R0:W1:Y:S01]  /*1ed0*/  MUFU.RSQ R0, R25 ;  /* 0x0000001900007308 */ /* 0x0000620000001400 */
[----:B------:R-:W-:Y:S02]  /*1ee0*/  BSSY.RECONVERGENT B0, `(.L_x_3) ;  /* 0x000000c000007945 */ /* 0x000fe40003800200 */
[----:B------:R-:W-:-:S13]  /*1ef0*/  ISETP.GT.U32.AND P0, PT, R2, 0x727fffff, PT ;  /* 0x727fffff0200780c */ /* 0x000fda0003f04070 */
[----:B0-----:R-:W-:Y:S05]  /*1f00*/  @!P0 BRA `(.L_x_4) ;  /* 0x0000000000148947 */ /* 0x001fea0003800000 */
[----:B-1----:R-:W-:Y:S02]  /*1f10*/  MOV R0, R25 ;  /* 0x0000001900007202 */ /* 0x002fe40000000f00 */
[----:B------:R-:W-:-:S07]  /*1f20*/  MOV R22, 0x1f40 ;  /* 0x00001f4000167802 */ /* 0x000fce0000000f00 */
[----:B------:R-:W-:Y:S05]  /*1f30*/  CALL.REL.NOINC `($__internal_1_$__cuda_sm20_sqrt_rn_f32_slowpath) ;  /* 0x0000000800007944 */ /* 0x000fea0003c00000 */
[----:B------:R-:W-:Y:S01]  /*1f40*/  MOV R3, R0 ;  /* 0x0000000000037202 */ /* 0x000fe20000000f00 */
[----:B------:R-:W-:Y:S06]  /*1f50*/  BRA `(.L_x_5) ;  /* 0x0000000000107947 */ /* 0x000fec0003800000 */
.L_x_4:
[----:B-1----:R-:W-:Y:S01]  /*1f60*/  FMUL.FTZ R2, R25, R0 ;  /* 0x0000000019027220 */ /* 0x002fe20000410000 */
[----:B------:R-:W-:-:S03]  /*1f70*/  FMUL.FTZ R0, R0, 0.5 ;  /* 0x3f00000000007820 */ /* 0x000fc60000410000 */
[----:B------:R-:W-:-:S04]  /*1f80*/  FFMA R3, -R2, R2, R25 ;  /* 0x0000000202037223 */ /* 0x000fc80000000119 */
[----:B------:R-:W-:-:S07]  /*1f90*/  FFMA R3, R3, R0, R2 ;  /* 0x0000000003037223 */ /* 0x000fce0000000002 */
.L_x_5:
[----:B------:R-:W-:Y:S05]  /*1fa0*/  BSYNC.RECONVERGENT B0 ;  /* 0x0000000000007941 */ /* 0x000fea0003800200 */
.L_x_3:
[----:B------:R-:W-:Y:S01]  /*1fb0*/  FMUL R18, R3, R18 ;  /* 0x0000001203127220 */ /* 0x000fe20000400000 */
[----:B------:R-:W-:Y:S01]  /*1fc0*/  HFMA2 R2, -RZ, RZ, 0, 5.9604644775390625e-08 ;  /* 0x00000001ff027431 */ /* 0x000fe200000001ff */
[----:B------:R-:W-:Y:S01]  /*1fd0*/  FSETP.GEU.AND P1, PT, |R17|, 6.5827683646048100446e-37, PT ;  /* 0x036000001100780b */ /* 0x000fe20003f2e200 */
[----:B------:R-:W-:Y:S03]  /*1fe0*/  BSSY.RECONVERGENT B0, `(.L_x_6) ;  /* 0x0000012000007945 */ /* 0x000fe60003800200 */
[----:B------:R-:W0:Y:S08]  /*1ff0*/  F2F.F64.F32 R18, R18 ;  /* 0x0000001200127310 */ /* 0x000e300000201800 */
[----:B0-----:R-:W0:Y:S02]  /*2000*/  MUFU.RCP64H R3, R19 ;  /* 0x0000001300037308 */ /* 0x001e240000001800 */
[----:B0-----:R-:W-:-:S08]  /*2010*/  DFMA R20, -R18, R2, 1 ;  /* 0x3ff000001214742b */ /* 0x001fd00000000102 */
[----:B------:R-:W-:-:S08]  /*2020*/  DFMA R20, R20, R20, R20 ;  /* 0x000000141414722b */ /* 0x000fd00000000014 */
[----:B------:R-:W-:-:S08]  /*2030*/  DFMA R20, R2, R20, R2 ;  /* 0x000000140214722b */ /* 0x000fd00000000002 */
[----:B------:R-:W-:-:S08]  /*2040*/  DFMA R2, -R18, R20, 1 ;  /* 0x3ff000001202742b */ /* 0x000fd00000000114 */
[----:B------:R-:W-:-:S08]  /*2050*/  DFMA R2, R20, R2, R20 ;  /* 0x000000021402722b */ /* 0x000fd00000000014 */
[----:B------:R-:W-:-:S08]  /*2060*/  DMUL R20, R16, R2 ;  /* 0x0000000210147228 */ /* 0x000fd00000000000 */
[----:B------:R-:W-:-:S08]  /*2070*/  DFMA R22, -R18, R20, R16 ;  /* 0x000000141216722b */ /* 0x000fd00000000110 */
[----:B------:R-:W-:-:S10]  /*2080*/  DFMA R2, R2, R22, R20 ;  /* 0x000000160202722b */ /* 0x000fd40000000014 */
[----:B------:R-:W-:-:S05]  /*2090*/  FFMA R0, RZ, R19, R3 ;  /* 0x00000013ff007223 */ /* 0x000fca0000000003 */
[----:B------:R-:W-:-:S13]  /*20a0*/  FSETP.GT.AND P0, PT, |R0|, 1.469367938527859385e-39, PT ;  /* 0x001000000000780b */ /* 0x000fda0003f04200 */
[----:B------:R-:W-:Y:S05]  /*20b0*/  @P0 BRA P1, `(.L_x_7) ;  /* 0x0000000000100947 */ /* 0x000fea0000800000 */
[----:B------:R-:W-:-:S07]  /*20c0*/  MOV R0, 0x20e0 ;  /* 0x000020e000007802 */ /* 0x000fce0000000f00 */
[----:B------:R-:W-:Y:S05]  /*20d0*/  CALL.REL.NOINC `($__internal_0_$__cuda_sm20_div_rn_f64_full) ;  /* 0x00000000002c7944 */ /* 0x000fea0003c00000 */
[----:B------:R-:W-:Y:S02]  /*20e0*/  MOV R2, R24 ;  /* 0x0000001800027202 */ /* 0x000fe40000000f00 */
[----:B------:R-:W-:-:S07]  /*20f0*/  MOV R3, R25 ;  /* 0x0000001900037202 */ /* 0x000fce0000000f00 */
.L_x_7:
[----:B------:R-:W-:Y:S05]  /*2100*/  BSYNC.RECONVERGENT B0 ;  /* 0x0000000000007941 */ /* 0x000fea0003800200 */
.L_x_6:
[----:B------:R-:W0:Y:S01]  /*2110*/  F2F.F32.F64 R3, R2 ;  /* 0x0000000200037310 */ /* 0x000e220000301000 */
[----:B------:R-:W-:Y:S01]  /*2120*/  IMAD R17, R14, UR8, R15 ;  /* 0x000000080e117c24 */ /* 0x000fe2000f8e020f */
[----:B------:R-:W-:-:S03]  /*2130*/  IADD3 R15, PT, PT, R15, 0x1, RZ ;  /* 0x000000010f0f7810 */ /* 0x000fc60007ffe0ff */
[----:B------:R-:W-:Y:S01]  /*2140*/  IMAD.WIDE R16, R17, 0x4, R6 ;  /* 0x0000000411107825 */ /* 0x000fe200078e0206 */
[----:B------:R-:W-:-:S04]  /*2150*/  ISETP.NE.AND P0, PT, R15, UR8, PT ;  /* 0x000000080f007c0c */ /* 0x000fc8000bf05270 */
[----:B0-----:R0:W-:Y:S09]  /*2160*/  STG.E desc[UR6][R16.64], R3 ;  /* 0x0000000310007986 */ /* 0x0011f2000c101906 */
[----:B------:R-:W-:Y:S05]  /*2170*/  @P0 BRA `(.L_x_8) ;  /* 0xffffffe000000947 */ /* 0x000fea000383ffff */
[----:B------:R-:W-:Y:S05]  /*2180*/  EXIT ;  /* 0x000000000000794d */ /* 0x000fea0003800000 */
        .weak           $__internal_0_$__cuda_sm20_div_rn_f64_full
        .type           $__internal_0_$__cuda_sm20_div_rn_f64_full,@function
        .size           $__internal_0_$__cuda_sm20_div_rn_f64_full,($__internal_1_$__cuda_sm20_sqrt_rn_f32_slowpath - $__internal_0_$__cuda_sm20_div_rn_f64_full)
$__internal_0_$__cuda_sm20_div_rn_f64_full:
[----:B------:R-:W-:Y:S01]  /*2190*/  FSETP.GEU.AND P2, PT, |R17|, 1.469367938527859385e-39, PT ;  /* 0x001000001100780b */ /* 0x000fe20003f4e200 */
[----:B------:R-:W-:Y:S01]  /*21a0*/  BSSY.RECONVERGENT B1, `(.L_x_9) ;  /* 0x0000056000017945 */ /* 0x000fe20003800200 */
[C---:B------:R-:W-:Y:S02]  /*21b0*/  FSETP.GEU.AND P0, PT, |R19|.reuse, 1.469367938527859385e-39, PT ;  /* 0x001000001300780b */ /* 0x040fe40003f0e200 */
[----:B------:R-:W-:Y:S02]  /*21c0*/  LOP3.LUT R2, R19, 0x800fffff, RZ, 0xc0, !PT ;  /* 0x800fffff13027812 */ /* 0x000fe400078ec0ff */
[----:B------:R-:W-:Y:S02]  /*21d0*/  LOP3.LUT R24, R17, 0x7ff00000, RZ, 0xc0, !PT ;  /* 0x7ff0000011187812 */ /* 0x000fe400078ec0ff */
[----:B------:R-:W-:Y:S02]  /*21e0*/  LOP3.LUT R3, R2, 0x3ff00000, RZ, 0xfc, !PT ;  /* 0x3ff0000002037812 */ /* 0x000fe400078efcff */
[----:B------:R-:W-:-:S02]  /*21f0*/  MOV R2, R18 ;  /* 0x0000001200027202 */ /* 0x000fc40000000f00 */
[C---:B------:R-:W-:Y:S02]  /*2200*/  LOP3.LUT R27, R19.reuse, 0x7ff00000, RZ, 0xc0, !PT ;  /* 0x7ff00000131b7812 */ /* 0x040fe400078ec0ff */
[----:B------:R-:W-:Y:S01]  /*2210*/  @!P2 LOP3.LUT R21, R19, 0x7ff00000, RZ, 0xc0, !PT ;  /* 0x7ff000001315a812 */ /* 0x000fe200078ec0ff */
[----:B------:R-:W-:Y:S01]  /*2220*/  @!P0 DMUL R2, R18, 8.98846567431157953865e+307 ;  /* 0x7fe0000012028828 */ /* 0x000fe20000000000 */
[----:B------:R-:W-:Y:S02]  /*2230*/  MOV R25, 0x1ca00000 ;  /* 0x1ca0000000197802 */ /* 0x000fe40000000f00 */
[C---:B------:R-:W-:Y:S02]  /*2240*/  @!P2 ISETP.GE.U32.AND P3, PT, R24.reuse, R21, PT ;  /* 0x000000151800a20c */ /* 0x040fe40003f66070 */
[----:B------:R-:W-:Y:S01]  /*2250*/  ISETP.GE.U32.AND P1, PT, R24, R27, PT ;  /* 0x0000001b1800720c */ /* 0x000fe20003f26070 */
[----:B------:R-:W0:Y:S01]  /*2260*/  MUFU.RCP64H R23, R3 ;  /* 0x0000000300177308 */ /* 0x000e220000001800 */
[----:B------:R-:W-:-:S02]  /*2270*/  @!P2 SEL R29, R25, 0x63400000, !P3 ;  /* 0x63400000191da807 */ /* 0x000fc40005800000 */
[----:B------:R-:W-:Y:S02]  /*2280*/  SEL R21, R25, 0x63400000, !P1 ;  /* 0x6340000019157807 */ /* 0x000fe40004800000 */
[--C-:B------:R-:W-:Y:S02]  /*2290*/  @!P2 LOP3.LUT R29, R29, 0x80000000, R17.reuse, 0xf8, !PT ;  /* 0x800000001d1da812 */ /* 0x100fe400078ef811 */
[----:B------:R-:W-:Y:S02]  /*22a0*/  LOP3.LUT R21, R21, 0x800fffff, R17, 0xf8, !PT ;  /* 0x800fffff15157812 */ /* 0x000fe400078ef811 */
[----:B------:R-:W-:Y:S02]  /*22b0*/  @!P2 LOP3.LUT R29, R29, 0x100000, RZ, 0xfc, !PT ;  /* 0x001000001d1da812 */ /* 0x000fe400078efcff */
[----:B------:R-:W-:Y:S02]  /*22c0*/  MOV R20, R16 ;  /* 0x0000001000147202 */ /* 0x000fe40000000f00 */
[----:B------:R-:W-:-:S02]  /*22d0*/  @!P2 MOV R28, RZ ;  /* 0x000000ff001ca202 */ /* 0x000fc40000000f00 */
[----:B------:R-:W-:Y:S02]  /*22e0*/  MOV R22, 0x1 ;  /* 0x0000000100167802 */ /* 0x000fe40000000f00 */
[----:B------:R-:W-:Y:S02]  /*22f0*/  MOV R26, R24 ;  /* 0x00000018001a7202 */ /* 0x000fe40000000f00 */
[----:B------:R-:W-:Y:S01]  /*2300*/  @!P2 DFMA R20, R20, 2, -R28 ;  /* 0x400000001414a82b */ /* 0x000fe2000000081c */
[----:B------:R-:W-:Y:S01]  /*2310*/  @!P0 LOP3.LUT R27, R3, 0x7ff00000, RZ, 0xc0, !PT ;  /* 0x7ff00000031b8812 */ /* 0x000fe200078ec0ff */
[----:B0-----:R-:W-:-:S08]  /*2320*/  DFMA R28, R22, -R2, 1 ;  /* 0x3ff00000161c742b */ /* 0x001fd00000000802 */
[----:B------:R-:W-:Y:S01]  /*2330*/  DFMA R28, R28, R28, R28 ;  /* 0x0000001c1c1c722b */ /* 0x000fe2000000001c */
[----:B------:R-:W-:-:S07]  /*2340*/  @!P2 LOP3.LUT R26, R21, 0x7ff00000, RZ, 0xc0, !PT ;  /* 0x7ff00000151aa812 */ /* 0x000fce00078ec0ff */
[----:B------:R-:W-:-:S08]  /*2350*/  DFMA R28, R22, R28, R22 ;  /* 0x0000001c161c722b */ /* 0x000fd00000000016 */
[----:B------:R-:W-:-:S08]  /*2360*/  DFMA R22, R28, -R2, 1 ;  /* 0x3ff000001c16742b */ /* 0x000fd00000000802 */
[----:B------:R-:W-:-:S08]  /*2370*/  DFMA R22, R28, R22, R28 ;  /* 0x000000161c16722b */ /* 0x000fd0000000001c */
[----:B------:R-:W-:-:S08]  /*2380*/  DMUL R28, R22, R20 ;  /* 0x00000014161c7228 */ /* 0x000fd00000000000 */
[----:B------:R-:W-:-:S08]  /*2390*/  DFMA R30, R28, -R2, R20 ;  /* 0x800000021c1e722b */ /* 0x000fd00000000014 */
[----:B------:R-:W-:Y:S01]  /*23a0*/  DFMA R22, R22, R30, R28 ;  /* 0x0000001e1616722b */ /* 0x000fe2000000001c */
[----:B------:R-:W-:-:S04]  /*23b0*/  IADD3 R28, PT, PT, R26, -0x1, RZ ;  /* 0xffffffff1a1c7810 */ /* 0x000fc80007ffe0ff */
[----:B------:R-:W-:Y:S02]  /*23c0*/  ISETP.GT.U32.AND P0, PT, R28, 0x7feffffe, PT ;  /* 0x7feffffe1c00780c */ /* 0x000fe40003f04070 */
[----:B------:R-:W-:-:S04]  /*23d0*/  IADD3 R28, PT, PT, R27, -0x1, RZ ;  /* 0xffffffff1b1c7810 */ /* 0x000fc80007ffe0ff */
[----:B------:R-:W-:-:S13]  /*23e0*/  ISETP.GT.U32.OR P0, PT, R28, 0x7feffffe, P0 ;  /* 0x7feffffe1c00780c */ /* 0x000fda0000704470 */
[----:B------:R-:W-:Y:S05]  /*23f0*/  @P0 BRA `(.L_x_10) ;  /* 0x00000000006c0947 */ /* 0x000fea0003800000 */
[----:B------:R-:W-:-:S04]  /*2400*/  LOP3.LUT R17, R19, 0x7ff00000, RZ, 0xc0, !PT ;  /* 0x7ff0000013117812 */ /* 0x000fc800078ec0ff */
[CC--:B------:R-:W-:Y:S02]  /*2410*/  VIADDMNMX R16, R24.reuse, -R17.reuse, 0xb9600000, !PT ;  /* 0xb960000018107446 */ /* 0x0c0fe40007800911 */
[----:B------:R-:W-:Y:S02]  /*2420*/  ISETP.GE.U32.AND P0, PT, R24, R17, PT ;  /* 0x000000111800720c */ /* 0x000fe40003f06070 */
[----:B------:R-:W-:Y:S02]  /*2430*/  VIMNMX R16, PT, PT, R16, 0x46a00000, PT ;  /* 0x46a0000010107848 */ /* 0x000fe40003fe0100 */
[----:B------:R-:W-:-:S04]  /*2440*/  SEL R25, R25, 0x63400000, !P0 ;  /* 0x6340000019197807 */ /* 0x000fc80004000000 */
[----:B------:R-:W-:Y:S02]  /*2450*/  IADD3 R26, PT, PT, -R25, R16, RZ ;  /* 0x00000010191a7210 */ /* 0x000fe40007ffe1ff */
[----:B------:R-:W-:Y:S02]  /*2460*/  MOV R16, RZ ;  /* 0x000000ff00107202 */ /* 0x000fe40000000f00 */
[----:B------:R-:W-:-:S06]  /*2470*/  IADD3 R17, PT, PT, R26, 0x7fe00000, RZ ;  /* 0x7fe000001a117810 */ /* 0x000fcc0007ffe0ff */
[----:B------:R-:W-:-:S10]  /*2480*/  DMUL R24, R22, R16 ;  /* 0x0000001016187228 */ /* 0x000fd40000000000 */
[----:B------:R-:W-:-:S13]  /*2490*/  FSETP.GTU.AND P0, PT, |R25|, 1.469367938527859385e-39, PT ;  /* 0x001000001900780b */ /* 0x000fda0003f0c200 */
[----:B------:R-:W-:Y:S05]  /*24a0*/  @P0 BRA `(.L_x_11) ;  /* 0x0000000000940947 */ /* 0x000fea0003800000 */
[----:B------:R-:W-:Y:S01]  /*24b0*/  DFMA R2, R22, -R2, R20 ;  /* 0x800000021602722b */ /* 0x000fe20000000014 */
[----:B------:R-:W-:-:S09]  /*24c0*/  MOV R16, RZ ;  /* 0x000000ff00107202 */ /* 0x000fd20000000f00 */
[C---:B------:R-:W-:Y:S02]  /*24d0*/  FSETP.NEU.AND P0, PT, R3.reuse, RZ, PT ;  /* 0x000000ff0300720b */ /* 0x040fe40003f0d000 */
[----:B------:R-:W-:-:S04]  /*24e0*/  LOP3.LUT R19, R3, 0x80000000, R19, 0x48, !PT ;  /* 0x8000000003137812 */ /* 0x000fc800078e4813 */
[----:B------:R-:W-:-:S07]  /*24f0*/  LOP3.LUT R17, R19, R17, RZ, 0xfc, !PT ;  /* 0x0000001113117212 */ /* 0x000fce00078efcff */
[----:B------:R-:W-:Y:S05]  /*2500*/  @!P0 BRA `(.L_x_11) ;  /* 0x00000000007c8947 */ /* 0x000fea0003800000 */
[----:B------:R-:W-:Y:S01]  /*2510*/  IADD3 R3, PT, PT, -R26, RZ, RZ ;  /* 0x000000ff1a037210 */ /* 0x000fe20007ffe1ff */
[----:B------:R-:W-:Y:S01]  /*2520*/  DMUL.RP R16, R22, R16 ;  /* 0x0000001016107228 */ /* 0x000fe20000008000 */
[----:B------:R-:W-:-:S06]  /*2530*/  MOV R2, RZ ;  /* 0x000000ff00027202 */ /* 0x000fcc0000000f00 */
[----:B------:R-:W-:-:S03]  /*2540*/  DFMA R2, R24, -R2, R22 ;  /* 0x800000021802722b */ /* 0x000fc60000000016 */
[----:B------:R-:W-:-:S03]  /*2550*/  LOP3.LUT R19, R17, R19, RZ, 0x3c, !PT ;  /* 0x0000001311137212 */ /* 0x000fc600078e3cff */
[----:B------:R-:W-:-:S04]  /*2560*/  IADD3 R2, PT, PT, -R26, -0x43300000, RZ ;  /* 0xbcd000001a027810 */ /* 0x000fc80007ffe1ff */
[----:B------:R-:W-:-:S04]  /*2570*/  FSETP.NEU.AND P0, PT, |R3|, R2, PT ;  /* 0x000000020300720b */ /* 0x000fc80003f0d200 */
[----:B------:R-:W-:Y:S02]  /*2580*/  FSEL R24, R16, R24, !P0 ;  /* 0x0000001810187208 */ /* 0x000fe40004000000 */
[----:B------:R-:W-:Y:S01]  /*2590*/  FSEL R25, R19, R25, !P0 ;  /* 0x0000001913197208 */ /* 0x000fe20004000000 */
[----:B------:R-:W-:Y:S06]  /*25a0*/  BRA `(.L_x_11) ;  /* 0x0000000000547947 */ /* 0x000fec0003800000 */
.L_x_10:
[----:B------:R-:W-:-:S14]  /*25b0*/  DSETP.NAN.AND P0, PT, R16, R16, PT ;  /* 0x000000101000722a */ /* 0x000fdc0003f08000 */
[----:B------:R-:W-:Y:S05]  /*25c0*/  @P0 BRA `(.L_x_12) ;  /* 0x0000000000440947 */ /* 0x000fea0003800000 */
[----:B------:R-:W-:-:S14]  /*25d0*/  DSETP.NAN.AND P0, PT, R18, R18, PT ;  /* 0x000000121200722a */ /* 0x000fdc0003f08000 */
[----:B------:R-:W-:Y:S05]  /*25e0*/  @P0 BRA `(.L_x_13) ;  /* 0x0000000000300947 */ /* 0x000fea0003800000 */
[----:B------:R-:W-:Y:S02]  /*25f0*/  ISETP.NE.AND P0, PT, R26, R27, PT ;  /* 0x0000001b1a00720c */ /* 0x000fe40003f05270 */
[----:B------:R-:W-:Y:S02]  /*2600*/  MOV R24, 0x0 ;  /* 0x0000000000187802 */ /* 0x000fe40000000f00 */
[----:B------:R-:W-:-:S09]  /*2610*/  MOV R25, 0xfff80000 ;  /* 0xfff8000000197802 */ /* 0x000fd20000000f00 */
[----:B------:R-:W-:Y:S05]  /*2620*/  @!P0 BRA `(.L_x_11) ;  /* 0x0000000000348947 */ /* 0x000fea0003800000 */
[----:B------:R-:W-:Y:S02]  /*2630*/  ISETP.NE.AND P0, PT, R26, 0x7ff00000, PT ;  /* 0x7ff000001a00780c */ /* 0x000fe40003f05270 */
[----:B------:R-:W-:Y:S02]  /*2640*/  LOP3.LUT R25, R17, 0x80000000, R19, 0x48, !PT ;  /* 0x8000000011197812 */ /* 0x000fe400078e4813 */
[----:B------:R-:W-:-:S13]  /*2650*/  ISETP.EQ.OR P0, PT, R27, RZ, !P0 ;  /* 0x000000ff1b00720c */ /* 0x000fda0004702670 */
[----:B------:R-:W-:Y:S02]  /*2660*/  @P0 LOP3.LUT R2, R25, 0x7ff00000, RZ, 0xfc, !PT ;  /* 0x7ff0000019020812 */ /* 0x000fe400078efcff */
[----:B------:R-:W-:Y:S02]  /*2670*/  @!P0 MOV R24, RZ ;  /* 0x000000ff00188202 */ /* 0x000fe40000000f00 */
[----:B------:R-:W-:Y:S02]  /*2680*/  @P0 MOV R24, RZ ;  /* 0x000000ff00180202 */ /* 0x000fe40000000f00 */
[----:B------:R-:W-:Y:S01]  /*2690*/  @P0 MOV R25, R2 ;  /* 0x0000000200190202 */ /* 0x000fe20000000f00 */
[----:B------:R-:W-:Y:S06]  /*26a0*/  BRA `(.L_x_11) ;  /* 0x0000000000147947 */ /* 0x000fec0003800000 */
.L_x_13:
[----:B------:R-:W-:Y:S02]  /*26b0*/  LOP3.LUT R25, R19, 0x80000, RZ, 0xfc, !PT ;  /* 0x0008000013197812 */ /* 0x000fe400078efcff */
[----:B------:R-:W-:Y:S01]  /*26c0*/  MOV R24, R18 ;  /* 0x0000001200187202 */ /* 0x000fe20000000f00 */
[----:B------:R-:W-:Y:S06]  /*26d0*/  BRA `(.L_x_11) ;  /* 0x0000000000087947 */ /* 0x000fec0003800000 */
.L_x_12:
[----:B------:R-:W-:Y:S02]  /*26e0*/  LOP3.LUT R25, R17, 0x80000, RZ, 0xfc, !PT ;  /* 0x0008000011197812 */ /* 0x000fe400078efcff */
[----:B------:R-:W-:-:S07]  /*26f0*/  MOV R24, R16 ;  /* 0x0000001000187202 */ /* 0x000fce0000000f00 */
.L_x_11:
[----:B------:R-:W-:Y:S05]  /*2700*/  BSYNC.RECONVERGENT B1 ;  /* 0x0000000000017941 */ /* 0x000fea0003800200 */
.L_x_9:
[----:B------:R-:W-:Y:S01]  /*2710*/  HFMA2 R3, -RZ, RZ, 0, 0 ;  /* 0x00000000ff037431 */ /* 0x000fe200000001ff */
[----:B------:R-:W-:-:S04]  /*2720*/  MOV R2, R0 ;  /* 0x0000000000027202 */ /* 0x000fc80000000f00 */
[----:B------:R-:W-:Y:S05]  /*2730*/  RET.REL.NODEC R2 `(_Z11knn_completPfiS_) ;  /* 0xffffffd802307950 */ /* 0x000fea0003c3ffff */
        .weak           $__internal_1_$__cuda_sm20_sqrt_rn_f32_slowpath
        .type           $__internal_1_$__cuda_sm20_sqrt_rn_f32_slowpath,@function
        .size           $__internal_1_$__cuda_sm20_sqrt_rn_f32_slowpath,(.L_x_17 - $__internal_1_$__cuda_sm20_sqrt_rn_f32_slowpath)
$__internal_1_$__cuda_sm20_sqrt_rn_f32_slowpath:
[----:B------:R-:W-:-:S13]  /*2740*/  LOP3.LUT P0, RZ, R0, 0x7fffffff, RZ, 0xc0, !PT ;  /* 0x7fffffff00ff7812 */ /* 0x000fda000780c0ff */
[----:B------:R-:W-:Y:S01]  /*2750*/  @!P0 MOV R2, R0 ;  /* 0x0000000000028202 */ /* 0x000fe20000000f00 */
[----:B------:R-:W-:Y:S06]  /*2760*/  @!P0 BRA `(.L_x_14) ;  /* 0x0000000000408947 */ /* 0x000fec0003800000 */
[----:B------:R-:W-:-:S13]  /*2770*/  FSETP.GEU.FTZ.AND P0, PT, R0, RZ, PT ;  /* 0x000000ff0000720b */ /* 0x000fda0003f1e000 */
[----:B------:R-:W-:Y:S01]  /*2780*/  @!P0 MOV R2, 0x7fffffff ;  /* 0x7fffffff00028802 */ /* 0x000fe20000000f00 */
[----:B------:R-:W-:Y:S06]  /*2790*/  @!P0 BRA `(.L_x_14) ;  /* 0x0000000000348947 */ /* 0x000fec0003800000 */
[----:B------:R-:W-:-:S13]  /*27a0*/  FSETP.GTU.FTZ.AND P0, PT, |R0|, +INF , PT ;  /* 0x7f8000000000780b */ /* 0x000fda0003f1c200 */
[----:B------:R-:W-:Y:S01]  /*27b0*/  @P0 FADD.FTZ R2, R0, 1 ;  /* 0x3f80000000020421 */ /* 0x000fe20000010000 */
[----:B------:R-:W-:Y:S06]  /*27c0*/  @P0 BRA `(.L_x_14) ;  /* 0x0000000000280947 */ /* 0x000fec0003800000 */
[----:B------:R-:W-:-:S13]  /*27d0*/  FSETP.NEU.FTZ.AND P0, PT, |R0|, +INF , PT ;  /* 0x7f8000000000780b */ /* 0x000fda0003f1d200 */
[----:B------:R-:W-:-:S04]  /*27e0*/  @P0 FFMA R3, R0, 1.84467440737095516160e+19, RZ ;  /* 0x5f80000000030823 */ /* 0x000fc800000000ff */
[----:B------:R-:W0:Y:S02]  /*27f0*/  @P0 MUFU.RSQ R2, R3 ;  /* 0x0000000300020308 */ /* 0x000e240000001400 */
[----:B0-----:R-:W-:Y:S01]  /*2800*/  @P0 FMUL.FTZ R20, R3, R2 ;  /* 0x0000000203140220 */ /* 0x001fe20000410000 */
[----:B------:R-:W-:Y:S01]  /*2810*/  @P0 FMUL.FTZ R21, R2, 0.5 ;  /* 0x3f00000002150820 */ /* 0x000fe20000410000 */
[----:B------:R-:W-:Y:S02]  /*2820*/  @!P0 MOV R2, R0 ;  /* 0x0000000000028202 */ /* 0x000fe40000000f00 */
[----:B------:R-:W-:-:S04]  /*2830*/  @P0 FADD.FTZ R19, -R20, -RZ ;  /* 0x800000ff14130221 */ /* 0x000fc80000010100 */
[----:B------:R-:W-:-:S04]  /*2840*/  @P0 FFMA R19, R20, R19, R3 ;  /* 0x0000001314130223 */ /* 0x000fc80000000003 */
[----:B------:R-:W-:-:S04]  /*2850*/  @P0 FFMA R19, R19, R21, R20 ;  /* 0x0000001513130223 */ /* 0x000fc80000000014 */
[----:B------:R-:W-:-:S07]  /*2860*/  @P0 FMUL.FTZ R2, R19, 2.3283064365386962891e-10 ;  /* 0x2f80000013020820 */ /* 0x000fce0000410000 */
.L_x_14:
[----:B------:R-:W-:Y:S01]  /*2870*/  HFMA2 R3, -RZ, RZ, 0, 0 ;  /* 0x00000000ff037431 */ /* 0x000fe200000001ff */
[----:B------:R-:W-:Y:S02]  /*2880*/  MOV R0, R2 ;  /* 0x0000000200007202 */ /* 0x000fe40000000f00 */
[----:B------:R-:W-:-:S04]  /*2890*/  MOV R2, R22 ;  /* 0x0000001600027202 */ /* 0x000fc80000000f00 */
[----:B------:R-:W-:Y:S05]  /*28a0*/  RET.REL.NODEC R2 `(_Z11knn_completPfiS_) ;  /* 0xffffffd402d47950 */ /* 0x000fea0003c3ffff */
.L_x_15:
[----:B------:R-:W-:-:S00]  /*28b0*/  BRA `(.L_x_15) ;  /* 0xfffffffc00fc7947 */ /* 0x000fc0000383ffff */
[----:B------:R-:W-:-:S00]  /*28c0*/  NOP ;  /* 0x0000000000007918 */ /* 0x000fc00000000000 */
        /* <DEDUP_REMOVED lines=11> */
.L_x_17:


//--------------------- .nv.shared.reserved.0     --------------------------
	.section	.nv.shared.reserved.0,"aw",@nobits
	.weak		__nv_reservedSMEM_offset_0_alias
	.size		__nv_reservedSMEM_offset_0_alias, 0, 64
	.other		__nv_reservedSMEM_offset_0_alias,@"STO_CUDA_RESERVED_SHARED STV_DEFAULT"
__nv_reservedSMEM_offset_0_alias:
	.zero		0
	.zero		64


//--------------------- .nv.constant0._Z11knn_completPfiS_ --------------------------
	.section	.nv.constant0._Z11knn_completPfiS_,"a",@progbits
	.sectionflags	@""
	.align	4
.nv.constant0._Z11knn_completPfiS_:
	.zero		920


//--------------------- SYMBOLS --------------------------

	.type		.nv.reservedSmem.offset0,@object
	.size		.nv.reservedSmem.offset0,0x4
